//
// Generated by NVIDIA NVVM Compiler
//
// Compiler Build ID: CL-36424714
// Cuda compilation tools, release 13.0, V13.0.88
// Based on NVVM 20.0.0
//

.version 9.0
.target sm_100
.address_size 64

	// .globl	_Z22cosineSimilarityKernelPKdS0_Pd
// _ZZ14blockReduceSumdE5sdata has been demoted

.visible .entry _Z22cosineSimilarityKernelPKdS0_Pd(
	.param .u64 .ptr .align 1 _Z22cosineSimilarityKernelPKdS0_Pd_param_0,
	.param .u64 .ptr .align 1 _Z22cosineSimilarityKernelPKdS0_Pd_param_1,
	.param .u64 .ptr .align 1 _Z22cosineSimilarityKernelPKdS0_Pd_param_2
)
{
	.reg .pred 	%p<70>;
	.reg .b32 	%r<133>;
	.reg .b64 	%rd<18>;
	.reg .b64 	%fd<176>;
	// demoted variable
	.shared .align 8 .b8 _ZZ14blockReduceSumdE5sdata[256];
	ld.param.u64 	%rd8, [_Z22cosineSimilarityKernelPKdS0_Pd_param_0];
	ld.param.u64 	%rd9, [_Z22cosineSimilarityKernelPKdS0_Pd_param_1];
	ld.param.u64 	%rd10, [_Z22cosineSimilarityKernelPKdS0_Pd_param_2];
	cvta.to.global.u64 	%rd11, %rd9;
	cvta.to.global.u64 	%rd12, %rd8;
	cvta.to.global.u64 	%rd1, %rd10;
	mov.u32 	%r1, %tid.x;
	mul.wide.u32 	%rd13, %r1, 8;
	or.b64  	%rd14, %rd13, 65536;
	add.s64 	%rd17, %rd12, %rd14;
	add.s64 	%rd16, %rd11, %rd14;
	mov.f64 	%fd173, 0d0000000000000000;
	mov.b32 	%r132, 0;
	mov.f64 	%fd174, %fd173;
	mov.f64 	%fd175, %fd173;
$L__BB0_1:
	ld.global.nc.f64 	%fd14, [%rd17+-65536];
	ld.global.nc.f64 	%fd15, [%rd16+-65536];
	fma.rn.f64 	%fd16, %fd14, %fd15, %fd175;
	fma.rn.f64 	%fd17, %fd14, %fd14, %fd174;
	fma.rn.f64 	%fd18, %fd15, %fd15, %fd173;
	ld.global.nc.f64 	%fd19, [%rd17+-57344];
	ld.global.nc.f64 	%fd20, [%rd16+-57344];
	fma.rn.f64 	%fd21, %fd19, %fd20, %fd16;
	fma.rn.f64 	%fd22, %fd19, %fd19, %fd17;
	fma.rn.f64 	%fd23, %fd20, %fd20, %fd18;
	ld.global.nc.f64 	%fd24, [%rd17+-49152];
	ld.global.nc.f64 	%fd25, [%rd16+-49152];
	fma.rn.f64 	%fd26, %fd24, %fd25, %fd21;
	fma.rn.f64 	%fd27, %fd24, %fd24, %fd22;
	fma.rn.f64 	%fd28, %fd25, %fd25, %fd23;
	ld.global.nc.f64 	%fd29, [%rd17+-40960];
	ld.global.nc.f64 	%fd30, [%rd16+-40960];
	fma.rn.f64 	%fd31, %fd29, %fd30, %fd26;
	fma.rn.f64 	%fd32, %fd29, %fd29, %fd27;
	fma.rn.f64 	%fd33, %fd30, %fd30, %fd28;
	ld.global.nc.f64 	%fd34, [%rd17+-32768];
	ld.global.nc.f64 	%fd35, [%rd16+-32768];
	fma.rn.f64 	%fd36, %fd34, %fd35, %fd31;
	fma.rn.f64 	%fd37, %fd34, %fd34, %fd32;
	fma.rn.f64 	%fd38, %fd35, %fd35, %fd33;
	ld.global.nc.f64 	%fd39, [%rd17+-24576];
	ld.global.nc.f64 	%fd40, [%rd16+-24576];
	fma.rn.f64 	%fd41, %fd39, %fd40, %fd36;
	fma.rn.f64 	%fd42, %fd39, %fd39, %fd37;
	fma.rn.f64 	%fd43, %fd40, %fd40, %fd38;
	ld.global.nc.f64 	%fd44, [%rd17+-16384];
	ld.global.nc.f64 	%fd45, [%rd16+-16384];
	fma.rn.f64 	%fd46, %fd44, %fd45, %fd41;
	fma.rn.f64 	%fd47, %fd44, %fd44, %fd42;
	fma.rn.f64 	%fd48, %fd45, %fd45, %fd43;
	ld.global.nc.f64 	%fd49, [%rd17+-8192];
	ld.global.nc.f64 	%fd50, [%rd16+-8192];
	fma.rn.f64 	%fd51, %fd49, %fd50, %fd46;
	fma.rn.f64 	%fd52, %fd49, %fd49, %fd47;
	fma.rn.f64 	%fd53, %fd50, %fd50, %fd48;
	ld.global.nc.f64 	%fd54, [%rd17];
	ld.global.nc.f64 	%fd55, [%rd16];
	fma.rn.f64 	%fd56, %fd54, %fd55, %fd51;
	fma.rn.f64 	%fd57, %fd54, %fd54, %fd52;
	fma.rn.f64 	%fd58, %fd55, %fd55, %fd53;
	ld.global.nc.f64 	%fd59, [%rd17+8192];
	ld.global.nc.f64 	%fd60, [%rd16+8192];
	fma.rn.f64 	%fd61, %fd59, %fd60, %fd56;
	fma.rn.f64 	%fd62, %fd59, %fd59, %fd57;
	fma.rn.f64 	%fd63, %fd60, %fd60, %fd58;
	ld.global.nc.f64 	%fd64, [%rd17+16384];
	ld.global.nc.f64 	%fd65, [%rd16+16384];
	fma.rn.f64 	%fd66, %fd64, %fd65, %fd61;
	fma.rn.f64 	%fd67, %fd64, %fd64, %fd62;
	fma.rn.f64 	%fd68, %fd65, %fd65, %fd63;
	ld.global.nc.f64 	%fd69, [%rd17+24576];
	ld.global.nc.f64 	%fd70, [%rd16+24576];
	fma.rn.f64 	%fd71, %fd69, %fd70, %fd66;
	fma.rn.f64 	%fd72, %fd69, %fd69, %fd67;
	fma.rn.f64 	%fd73, %fd70, %fd70, %fd68;
	ld.global.nc.f64 	%fd74, [%rd17+32768];
	ld.global.nc.f64 	%fd75, [%rd16+32768];
	fma.rn.f64 	%fd76, %fd74, %fd75, %fd71;
	fma.rn.f64 	%fd77, %fd74, %fd74, %fd72;
	fma.rn.f64 	%fd78, %fd75, %fd75, %fd73;
	ld.global.nc.f64 	%fd79, [%rd17+40960];
	ld.global.nc.f64 	%fd80, [%rd16+40960];
	fma.rn.f64 	%fd81, %fd79, %fd80, %fd76;
	fma.rn.f64 	%fd82, %fd79, %fd79, %fd77;
	fma.rn.f64 	%fd83, %fd80, %fd80, %fd78;
	ld.global.nc.f64 	%fd84, [%rd17+49152];
	ld.global.nc.f64 	%fd85, [%rd16+49152];
	fma.rn.f64 	%fd86, %fd84, %fd85, %fd81;
	fma.rn.f64 	%fd87, %fd84, %fd84, %fd82;
	fma.rn.f64 	%fd88, %fd85, %fd85, %fd83;
	ld.global.nc.f64 	%fd89, [%rd17+57344];
	ld.global.nc.f64 	%fd90, [%rd16+57344];
	fma.rn.f64 	%fd175, %fd89, %fd90, %fd86;
	fma.rn.f64 	%fd174, %fd89, %fd89, %fd87;
	fma.rn.f64 	%fd173, %fd90, %fd90, %fd88;
	add.s32 	%r132, %r132, 16;
	add.s64 	%rd17, %rd17, 131072;
	add.s64 	%rd16, %rd16, 131072;
	setp.ne.s32 	%p1, %r132, 64;
	@%p1 bra 	$L__BB0_1;
	bar.sync 	0;
	// begin inline asm
	mov.b64 {%r8,%r9}, %fd175;
	// end inline asm
	shfl.sync.down.b32	%r11|%p2, %r9, 16, 31, -1;
	shfl.sync.down.b32	%r10|%p3, %r8, 16, 31, -1;
	// begin inline asm
	mov.b64 %fd92, {%r10,%r11};
	// end inline asm
	add.f64 	%fd93, %fd175, %fd92;
	// begin inline asm
	mov.b64 {%r12,%r13}, %fd93;
	// end inline asm
	shfl.sync.down.b32	%r15|%p4, %r13, 8, 31, -1;
	shfl.sync.down.b32	%r14|%p5, %r12, 8, 31, -1;
	// begin inline asm
	mov.b64 %fd94, {%r14,%r15};
	// end inline asm
	add.f64 	%fd95, %fd93, %fd94;
	// begin inline asm
	mov.b64 {%r16,%r17}, %fd95;
	// end inline asm
	shfl.sync.down.b32	%r19|%p6, %r17, 4, 31, -1;
	shfl.sync.down.b32	%r18|%p7, %r16, 4, 31, -1;
	// begin inline asm
	mov.b64 %fd96, {%r18,%r19};
	// end inline asm
	add.f64 	%fd97, %fd95, %fd96;
	// begin inline asm
	mov.b64 {%r20,%r21}, %fd97;
	// end inline asm
	shfl.sync.down.b32	%r23|%p8, %r21, 2, 31, -1;
	shfl.sync.down.b32	%r22|%p9, %r20, 2, 31, -1;
	// begin inline asm
	mov.b64 %fd98, {%r22,%r23};
	// end inline asm
	add.f64 	%fd99, %fd97, %fd98;
	// begin inline asm
	mov.b64 {%r24,%r25}, %fd99;
	// end inline asm
	shfl.sync.down.b32	%r27|%p10, %r25, 1, 31, -1;
	shfl.sync.down.b32	%r26|%p11, %r24, 1, 31, -1;
	// begin inline asm
	mov.b64 %fd100, {%r26,%r27};
	// end inline asm
	add.f64 	%fd7, %fd99, %fd100;
	and.b32  	%r4, %r1, 31;
	setp.ne.s32 	%p12, %r4, 0;
	shr.u32 	%r28, %r1, 2;
	mov.u32 	%r29, _ZZ14blockReduceSumdE5sdata;
	add.s32 	%r5, %r29, %r28;
	@%p12 bra 	$L__BB0_4;
	st.shared.f64 	[%r5], %fd7;
$L__BB0_4:
	bar.sync 	0;
	setp.gt.u32 	%p13, %r1, 31;
	shl.b32 	%r30, %r4, 3;
	add.s32 	%r6, %r29, %r30;
	@%p13 bra 	$L__BB0_6;
	ld.shared.f64 	%fd101, [%r6];
	// begin inline asm
	mov.b64 {%r32,%r33}, %fd101;
	// end inline asm
	shfl.sync.down.b32	%r35|%p14, %r33, 16, 31, -1;
	shfl.sync.down.b32	%r34|%p15, %r32, 16, 31, -1;
	// begin inline asm
	mov.b64 %fd102, {%r34,%r35};
	// end inline asm
	ld.shared.f64 	%fd111, [%r6];
	add.f64 	%fd103, %fd102, %fd111;
	st.shared.f64 	[%r6], %fd103;
	// begin inline asm
	mov.b64 {%r36,%r37}, %fd103;
	// end inline asm
	shfl.sync.down.b32	%r39|%p16, %r37, 8, 31, -1;
	shfl.sync.down.b32	%r38|%p17, %r36, 8, 31, -1;
	// begin inline asm
	mov.b64 %fd104, {%r38,%r39};
	// end inline asm
	ld.shared.f64 	%fd112, [%r6];
	add.f64 	%fd105, %fd104, %fd112;
	st.shared.f64 	[%r6], %fd105;
	// begin inline asm
	mov.b64 {%r40,%r41}, %fd105;
	// end inline asm
	shfl.sync.down.b32	%r43|%p18, %r41, 4, 31, -1;
	shfl.sync.down.b32	%r42|%p19, %r40, 4, 31, -1;
	// begin inline asm
	mov.b64 %fd106, {%r42,%r43};
	// end inline asm
	ld.shared.f64 	%fd113, [%r6];
	add.f64 	%fd107, %fd106, %fd113;
	st.shared.f64 	[%r6], %fd107;
	// begin inline asm
	mov.b64 {%r44,%r45}, %fd107;
	// end inline asm
	shfl.sync.down.b32	%r47|%p20, %r45, 2, 31, -1;
	shfl.sync.down.b32	%r46|%p21, %r44, 2, 31, -1;
	// begin inline asm
	mov.b64 %fd108, {%r46,%r47};
	// end inline asm
	ld.shared.f64 	%fd114, [%r6];
	add.f64 	%fd109, %fd108, %fd114;
	st.shared.f64 	[%r6], %fd109;
	// begin inline asm
	mov.b64 {%r48,%r49}, %fd109;
	// end inline asm
	shfl.sync.down.b32	%r51|%p22, %r49, 1, 31, -1;
	shfl.sync.down.b32	%r50|%p23, %r48, 1, 31, -1;
	// begin inline asm
	mov.b64 %fd110, {%r50,%r51};
	// end inline asm
	ld.shared.f64 	%fd115, [%r6];
	add.f64 	%fd116, %fd110, %fd115;
	st.shared.f64 	[%r6], %fd116;
$L__BB0_6:
	setp.ne.s32 	%p24, %r4, 0;
	ld.shared.f64 	%fd8, [_ZZ14blockReduceSumdE5sdata];
	// begin inline asm
	mov.b64 {%r52,%r53}, %fd174;
	// end inline asm
	shfl.sync.down.b32	%r55|%p25, %r53, 16, 31, -1;
	shfl.sync.down.b32	%r54|%p26, %r52, 16, 31, -1;
	// begin inline asm
	mov.b64 %fd118, {%r54,%r55};
	// end inline asm
	add.f64 	%fd119, %fd174, %fd118;
	// begin inline asm
	mov.b64 {%r56,%r57}, %fd119;
	// end inline asm
	shfl.sync.down.b32	%r59|%p27, %r57, 8, 31, -1;
	shfl.sync.down.b32	%r58|%p28, %r56, 8, 31, -1;
	// begin inline asm
	mov.b64 %fd120, {%r58,%r59};
	// end inline asm
	add.f64 	%fd121, %fd119, %fd120;
	// begin inline asm
	mov.b64 {%r60,%r61}, %fd121;
	// end inline asm
	shfl.sync.down.b32	%r63|%p29, %r61, 4, 31, -1;
	shfl.sync.down.b32	%r62|%p30, %r60, 4, 31, -1;
	// begin inline asm
	mov.b64 %fd122, {%r62,%r63};
	// end inline asm
	add.f64 	%fd123, %fd121, %fd122;
	// begin inline asm
	mov.b64 {%r64,%r65}, %fd123;
	// end inline asm
	shfl.sync.down.b32	%r67|%p31, %r65, 2, 31, -1;
	shfl.sync.down.b32	%r66|%p32, %r64, 2, 31, -1;
	// begin inline asm
	mov.b64 %fd124, {%r66,%r67};
	// end inline asm
	add.f64 	%fd125, %fd123, %fd124;
	// begin inline asm
	mov.b64 {%r68,%r69}, %fd125;
	// end inline asm
	shfl.sync.down.b32	%r71|%p33, %r69, 1, 31, -1;
	shfl.sync.down.b32	%r70|%p34, %r68, 1, 31, -1;
	// begin inline asm
	mov.b64 %fd126, {%r70,%r71};
	// end inline asm
	add.f64 	%fd9, %fd125, %fd126;
	@%p24 bra 	$L__BB0_8;
	st.shared.f64 	[%r5], %fd9;
$L__BB0_8:
	setp.gt.u32 	%p35, %r1, 31;
	bar.sync 	0;
	@%p35 bra 	$L__BB0_10;
	ld.shared.f64 	%fd127, [%r6];
	// begin inline asm
	mov.b64 {%r72,%r73}, %fd127;
	// end inline asm
	shfl.sync.down.b32	%r75|%p36, %r73, 16, 31, -1;
	shfl.sync.down.b32	%r74|%p37, %r72, 16, 31, -1;
	// begin inline asm
	mov.b64 %fd128, {%r74,%r75};
	// end inline asm
	ld.shared.f64 	%fd137, [%r6];
	add.f64 	%fd129, %fd128, %fd137;
	st.shared.f64 	[%r6], %fd129;
	// begin inline asm
	mov.b64 {%r76,%r77}, %fd129;
	// end inline asm
	shfl.sync.down.b32	%r79|%p38, %r77, 8, 31, -1;
	shfl.sync.down.b32	%r78|%p39, %r76, 8, 31, -1;
	// begin inline asm
	mov.b64 %fd130, {%r78,%r79};
	// end inline asm
	ld.shared.f64 	%fd138, [%r6];
	add.f64 	%fd131, %fd130, %fd138;
	st.shared.f64 	[%r6], %fd131;
	// begin inline asm
	mov.b64 {%r80,%r81}, %fd131;
	// end inline asm
	shfl.sync.down.b32	%r83|%p40, %r81, 4, 31, -1;
	shfl.sync.down.b32	%r82|%p41, %r80, 4, 31, -1;
	// begin inline asm
	mov.b64 %fd132, {%r82,%r83};
	// end inline asm
	ld.shared.f64 	%fd139, [%r6];
	add.f64 	%fd133, %fd132, %fd139;
	st.shared.f64 	[%r6], %fd133;
	// begin inline asm
	mov.b64 {%r84,%r85}, %fd133;
	// end inline asm
	shfl.sync.down.b32	%r87|%p42, %r85, 2, 31, -1;
	shfl.sync.down.b32	%r86|%p43, %r84, 2, 31, -1;
	// begin inline asm
	mov.b64 %fd134, {%r86,%r87};
	// end inline asm
	ld.shared.f64 	%fd140, [%r6];
	add.f64 	%fd135, %fd134, %fd140;
	st.shared.f64 	[%r6], %fd135;
	// begin inline asm
	mov.b64 {%r88,%r89}, %fd135;
	// end inline asm
	shfl.sync.down.b32	%r91|%p44, %r89, 1, 31, -1;
	shfl.sync.down.b32	%r90|%p45, %r88, 1, 31, -1;
	// begin inline asm
	mov.b64 %fd136, {%r90,%r91};
	// end inline asm
	ld.shared.f64 	%fd141, [%r6];
	add.f64 	%fd142, %fd136, %fd141;
	st.shared.f64 	[%r6], %fd142;
$L__BB0_10:
	setp.ne.s32 	%p46, %r4, 0;
	ld.shared.f64 	%fd10, [_ZZ14blockReduceSumdE5sdata];
	// begin inline asm
	mov.b64 {%r92,%r93}, %fd173;
	// end inline asm
	shfl.sync.down.b32	%r95|%p47, %r93, 16, 31, -1;
	shfl.sync.down.b32	%r94|%p48, %r92, 16, 31, -1;
	// begin inline asm
	mov.b64 %fd144, {%r94,%r95};
	// end inline asm
	add.f64 	%fd145, %fd173, %fd144;
	// begin inline asm
	mov.b64 {%r96,%r97}, %fd145;
	// end inline asm
	shfl.sync.down.b32	%r99|%p49, %r97, 8, 31, -1;
	shfl.sync.down.b32	%r98|%p50, %r96, 8, 31, -1;
	// begin inline asm
	mov.b64 %fd146, {%r98,%r99};
	// end inline asm
	add.f64 	%fd147, %fd145, %fd146;
	// begin inline asm
	mov.b64 {%r100,%r101}, %fd147;
	// end inline asm
	shfl.sync.down.b32	%r103|%p51, %r101, 4, 31, -1;
	shfl.sync.down.b32	%r102|%p52, %r100, 4, 31, -1;
	// begin inline asm
	mov.b64 %fd148, {%r102,%r103};
	// end inline asm
	add.f64 	%fd149, %fd147, %fd148;
	// begin inline asm
	mov.b64 {%r104,%r105}, %fd149;
	// end inline asm
	shfl.sync.down.b32	%r107|%p53, %r105, 2, 31, -1;
	shfl.sync.down.b32	%r106|%p54, %r104, 2, 31, -1;
	// begin inline asm
	mov.b64 %fd150, {%r106,%r107};
	// end inline asm
	add.f64 	%fd151, %fd149, %fd150;
	// begin inline asm
	mov.b64 {%r108,%r109}, %fd151;
	// end inline asm
	shfl.sync.down.b32	%r111|%p55, %r109, 1, 31, -1;
	shfl.sync.down.b32	%r110|%p56, %r108, 1, 31, -1;
	// begin inline asm
	mov.b64 %fd152, {%r110,%r111};
	// end inline asm
	add.f64 	%fd11, %fd151, %fd152;
	@%p46 bra 	$L__BB0_12;
	st.shared.f64 	[%r5], %fd11;
$L__BB0_12:
	setp.gt.u32 	%p57, %r1, 31;
	bar.sync 	0;
	@%p57 bra 	$L__BB0_17;
	ld.shared.f64 	%fd153, [%r6];
	// begin inline asm
	mov.b64 {%r112,%r113}, %fd153;
	// end inline asm
	shfl.sync.down.b32	%r115|%p58, %r113, 16, 31, -1;
	shfl.sync.down.b32	%r114|%p59, %r112, 16, 31, -1;
	// begin inline asm
	mov.b64 %fd154, {%r114,%r115};
	// end inline asm
	ld.shared.f64 	%fd163, [%r6];
	add.f64 	%fd155, %fd154, %fd163;
	st.shared.f64 	[%r6], %fd155;
	// begin inline asm
	mov.b64 {%r116,%r117}, %fd155;
	// end inline asm
	shfl.sync.down.b32	%r119|%p60, %r117, 8, 31, -1;
	shfl.sync.down.b32	%r118|%p61, %r116, 8, 31, -1;
	// begin inline asm
	mov.b64 %fd156, {%r118,%r119};
	// end inline asm
	ld.shared.f64 	%fd164, [%r6];
	add.f64 	%fd157, %fd156, %fd164;
	st.shared.f64 	[%r6], %fd157;
	// begin inline asm
	mov.b64 {%r120,%r121}, %fd157;
	// end inline asm
	shfl.sync.down.b32	%r123|%p62, %r121, 4, 31, -1;
	shfl.sync.down.b32	%r122|%p63, %r120, 4, 31, -1;
	// begin inline asm
	mov.b64 %fd158, {%r122,%r123};
	// end inline asm
	ld.shared.f64 	%fd165, [%r6];
	add.f64 	%fd159, %fd158, %fd165;
	st.shared.f64 	[%r6], %fd159;
	// begin inline asm
	mov.b64 {%r124,%r125}, %fd159;
	// end inline asm
	shfl.sync.down.b32	%r127|%p64, %r125, 2, 31, -1;
	shfl.sync.down.b32	%r126|%p65, %r124, 2, 31, -1;
	// begin inline asm
	mov.b64 %fd160, {%r126,%r127};
	// end inline asm
	ld.shared.f64 	%fd166, [%r6];
	add.f64 	%fd161, %fd160, %fd166;
	st.shared.f64 	[%r6], %fd161;
	// begin inline asm
	mov.b64 {%r128,%r129}, %fd161;
	// end inline asm
	shfl.sync.down.b32	%r131|%p66, %r129, 1, 31, -1;
	shfl.sync.down.b32	%r130|%p67, %r128, 1, 31, -1;
	// begin inline asm
	mov.b64 %fd162, {%r130,%r131};
	// end inline asm
	ld.shared.f64 	%fd167, [%r6];
	add.f64 	%fd168, %fd162, %fd167;
	st.shared.f64 	[%r6], %fd168;
	setp.ne.s32 	%p68, %r1, 0;
	@%p68 bra 	$L__BB0_17;
	ld.shared.f64 	%fd169, [_ZZ14blockReduceSumdE5sdata];
	sqrt.rn.f64 	%fd170, %fd10;
	sqrt.rn.f64 	%fd171, %fd169;
	mul.f64 	%fd12, %fd170, %fd171;
	setp.geu.f64 	%p69, %fd12, 0d3CB0000000000000;
	@%p69 bra 	$L__BB0_16;
	mov.b64 	%rd15, 0;
	st.global.u64 	[%rd1], %rd15;
	bra.uni 	$L__BB0_17;
$L__BB0_16:
	div.rn.f64 	%fd172, %fd8, %fd12;
	st.global.f64 	[%rd1], %fd172;
$L__BB0_17:
	ret;

}


// ===== COMPILED SASS (sm_100) =====

	.target	sm_100

	.elftype	@"ET_EXEC"


//--------------------- .note.nv.tkinfo           --------------------------
	.section	.note.nv.tkinfo,"",@"SHT_NOTE"
	.sectionflags	@"SHF_NOTE_NV_TKINFO"
	.tkinfo
        /*0018*/ 	.word	0x00000002
        /*0030*/ 	.string	""
        /*0030*/ 	.string	"ptxas"
        /*0030*/ 	.string	"Cuda compilation tools, release 13.0, V13.0.88"
        /*0030*/ 	.string	"Build cuda_13.0.r13.0/compiler.36424714_0"
        /*0030*/ 	.string	"-arch sm_100 -m 64 "



//--------------------- .note.nv.cuinfo           --------------------------
	.section	.note.nv.cuinfo,"",@"SHT_NOTE"
	.sectionflags	@"SHF_NOTE_NV_CUINFO"
        /*0018*/ 	.short	0x0002
        /*001a*/ 	.short	0x0064
        /*001c*/ 	.short	0x0082
	.zero		2


//--------------------- .nv.info                  --------------------------
	.section	.nv.info,"",@"SHT_CUDA_INFO"
	.align	4


	//----- nvinfo : EIATTR_REGCOUNT
	.align		4
        /*0000*/ 	.byte	0x04, 0x2f
        /*0002*/ 	.short	(.L_1 - .L_0)
	.align		4
.L_0:
        /*0004*/ 	.word	index@(_Z22cosineSimilarityKernelPKdS0_Pd)
        /*0008*/ 	.word	0x0000001c


	//----- nvinfo : EIATTR_FRAME_SIZE
	.align		4
.L_1:
        /*000c*/ 	.byte	0x04, 0x11
        /*000e*/ 	.short	(.L_3 - .L_2)
	.align		4
.L_2:
        /*0010*/ 	.word	index@($__internal_1_$__cuda_sm20_dsqrt_rn_f64_mediumpath_v1)
        /*0014*/ 	.word	0x00000000


	//----- nvinfo : EIATTR_FRAME_SIZE
	.align		4
.L_3:
        /*0018*/ 	.byte	0x04, 0x11
        /*001a*/ 	.short	(.L_5 - .L_4)
	.align		4
.L_4:
        /*001c*/ 	.word	index@($__internal_0_$__cuda_sm20_div_rn_f64_full)
        /*0020*/ 	.word	0x00000000


	//----- nvinfo : EIATTR_FRAME_SIZE
	.align		4
.L_5:
        /*0024*/ 	.byte	0x04, 0x11
        /*0026*/ 	.short	(.L_7 - .L_6)
	.align		4
.L_6:
        /*0028*/ 	.word	index@(_Z22cosineSimilarityKernelPKdS0_Pd)
        /*002c*/ 	.word	0x00000000


	//----- nvinfo : EIATTR_MIN_STACK_SIZE
	.align		4
.L_7:
        /*0030*/ 	.byte	0x04, 0x12
        /*0032*/ 	.short	(.L_9 - .L_8)
	.align		4
.L_8:
        /*0034*/ 	.word	index@(_Z22cosineSimilarityKernelPKdS0_Pd)
        /*0038*/ 	.word	0x00000000
.L_9:


//--------------------- .nv.compat                --------------------------
	.section	.nv.compat,"",@"SHT_CUDA_COMPAT_INFO"
	.align	4
        /*0000*/ 	.byte	0x02, 0x09, 0x00, 0x00, 0x02, 0x02, 0x01, 0x00, 0x02, 0x05, 0x05, 0x00, 0x03, 0x07, 0x01, 0x01
        /*0010*/ 	.byte	0x02, 0x03, 0x00, 0x00, 0x02, 0x06, 0x01, 0x00, 0x04, 0x0b, 0x08, 0x00, 0x01, 0x00, 0x00, 0x00
        /*0020*/ 	.byte	0x00, 0x00, 0x00, 0x00


//--------------------- .nv.info._Z22cosineSimilarityKernelPKdS0_Pd --------------------------
	.section	.nv.info._Z22cosineSimilarityKernelPKdS0_Pd,"",@"SHT_CUDA_INFO"
	.sectionflags	@""
	.align	4


	//----- nvinfo : EIATTR_CUDA_API_VERSION
	.align		4
        /*0000*/ 	.byte	0x04, 0x37
        /*0002*/ 	.short	(.L_11 - .L_10)
.L_10:
        /*0004*/ 	.word	0x00000082


	//----- nvinfo : EIATTR_KPARAM_INFO
	.align		4
.L_11:
        /*0008*/ 	.byte	0x04, 0x17
        /*000a*/ 	.short	(.L_13 - .L_12)
.L_12:
        /*000c*/ 	.word	0x00000000
        /*0010*/ 	.short	0x0002
        /*0012*/ 	.short	0x0010
        /*0014*/ 	.byte	0x00, 0xf5, 0x21, 0x00


	//----- nvinfo : EIATTR_KPARAM_INFO
	.align		4
.L_13:
        /*0018*/ 	.byte	0x04, 0x17
        /*001a*/ 	.short	(.L_15 - .L_14)
.L_14:
        /*001c*/ 	.word	0x00000000
        /*0020*/ 	.short	0x0001
        /*0022*/ 	.short	0x0008
        /*0024*/ 	.byte	0x00, 0xf5, 0x21, 0x00


	//----- nvinfo : EIATTR_KPARAM_INFO
	.align		4
.L_15:
        /*0028*/ 	.byte	0x04, 0x17
        /*002a*/ 	.short	(.L_17 - .L_16)
.L_16:
        /*002c*/ 	.word	0x00000000
        /*0030*/ 	.short	0x0000
        /*0032*/ 	.short	0x0000
        /*0034*/ 	.byte	0x00, 0xf5, 0x21, 0x00


	//----- nvinfo : EIATTR_SPARSE_MMA_MASK
	.align		4
.L_17:
        /*0038*/ 	.byte	0x03, 0x50
        /*003a*/ 	.short	0x0000


	//----- nvinfo : EIATTR_MAXREG_COUNT
	.align		4
        /*003c*/ 	.byte	0x03, 0x1b
        /*003e*/ 	.short	0x00ff


	//----- nvinfo : EIATTR_NUM_BARRIERS
	.align		4
        /*0040*/ 	.byte	0x02, 0x4c
        /*0042*/ 	.byte	0x01
	.zero		1


	//----- nvinfo : EIATTR_MERCURY_ISA_VERSION
	.align		4
        /*0044*/ 	.byte	0x03, 0x5f
        /*0046*/ 	.short	0x0101


	//----- nvinfo : EIATTR_COOP_GROUP_MASK_REGIDS
	.align		4
        /*0048*/ 	.byte	0x04, 0x29
        /*004a*/ 	.short	(.L_19 - .L_18)


	//   ....[0]....
.L_18:
        /*004c*/ 	.word	0xffffffff


	//   ....[1]....
        /*0050*/ 	.word	0xffffffff


	//   ....[2]....
        /*0054*/ 	.word	0xffffffff


	//   ....[3]....
        /*0058*/ 	.word	0xffffffff


	//   ....[4]....
        /*005c*/ 	.word	0xffffffff


	//   ....[5]....
        /*0060*/ 	.word	0xffffffff


	//   ....[6]....
        /*0064*/ 	.word	0xffffffff


	//   ....[7]....
        /*0068*/ 	.word	0xffffffff


	//   ....[8]....
        /*006c*/ 	.word	0xffffffff


	//   ....[9]....
        /*0070*/ 	.word	0xffffffff


	//   ....[10]....
        /*0074*/ 	.word	0xffffffff


	//   ....[11]....
        /*0078*/ 	.word	0xffffffff


	//   ....[12]....
        /*007c*/ 	.word	0xffffffff


	//   ....[13]....
        /*0080*/ 	.word	0xffffffff


	//   ....[14]....
        /*0084*/ 	.word	0xffffffff


	//   ....[15]....
        /*0088*/ 	.word	0xffffffff


	//   ....[16]....
        /*008c*/ 	.word	0xffffffff


	//   ....[17]....
        /*0090*/ 	.word	0xffffffff


	//   ....[18]....
        /*0094*/ 	.word	0xffffffff


	//   ....[19]....
        /*0098*/ 	.word	0xffffffff


	//   ....[20]....
        /*009c*/ 	.word	0xffffffff


	//   ....[21]....
        /*00a0*/ 	.word	0xffffffff


	//   ....[22]....
        /*00a4*/ 	.word	0xffffffff


	//   ....[23]....
        /*00a8*/ 	.word	0xffffffff


	//   ....[24]....
        /*00ac*/ 	.word	0xffffffff


	//   ....[25]....
        /*00b0*/ 	.word	0xffffffff


	//   ....[26]....
        /*00b4*/ 	.word	0xffffffff


	//   ....[27]....
        /*00b8*/ 	.word	0xffffffff


	//   ....[28]....
        /*00bc*/ 	.word	0xffffffff


	//   ....[29]....
        /*00c0*/ 	.word	0xffffffff


	//   ....[30]....
        /*00c4*/ 	.word	0xffffffff


	//   ....[31]....
        /*00c8*/ 	.word	0xffffffff


	//   ....[32]....
        /*00cc*/ 	.word	0xffffffff


	//   ....[33]....
        /*00d0*/ 	.word	0xffffffff


	//   ....[34]....
        /*00d4*/ 	.word	0xffffffff


	//   ....[35]....
        /*00d8*/ 	.word	0xffffffff


	//   ....[36]....
        /*00dc*/ 	.word	0xffffffff


	//   ....[37]....
        /*00e0*/ 	.word	0xffffffff


	//   ....[38]....
        /*00e4*/ 	.word	0xffffffff


	//   ....[39]....
        /*00e8*/ 	.word	0xffffffff


	//   ....[40]....
        /*00ec*/ 	.word	0xffffffff


	//   ....[41]....
        /*00f0*/ 	.word	0xffffffff


	//   ....[42]....
        /*00f4*/ 	.word	0xffffffff


	//   ....[43]....
        /*00f8*/ 	.word	0xffffffff


	//   ....[44]....
        /*00fc*/ 	.word	0xffffffff


	//   ....[45]....
        /*0100*/ 	.word	0xffffffff


	//   ....[46]....
        /*0104*/ 	.word	0xffffffff


	//   ....[47]....
        /*0108*/ 	.word	0xffffffff


	//   ....[48]....
        /*010c*/ 	.word	0xffffffff


	//   ....[49]....
        /*0110*/ 	.word	0xffffffff


	//   ....[50]....
        /*0114*/ 	.word	0xffffffff


	//   ....[51]....
        /*0118*/ 	.word	0xffffffff


	//   ....[52]....
        /*011c*/ 	.word	0xffffffff


	//   ....[53]....
        /*0120*/ 	.word	0xffffffff


	//   ....[54]....
        /*0124*/ 	.word	0xffffffff


	//   ....[55]....
        /*0128*/ 	.word	0xffffffff


	//   ....[56]....
        /*012c*/ 	.word	0xffffffff


	//   ....[57]....
        /*0130*/ 	.word	0xffffffff


	//   ....[58]....
        /*0134*/ 	.word	0xffffffff


	//   ....[59]....
        /*0138*/ 	.word	0xffffffff


	//   ....[60]....
        /*013c*/ 	.word	0x0500000c


	//   ....[61]....
        /*0140*/ 	.word	0x0500000c


	//   ....[62]....
        /*0144*/ 	.word	0x0500000c


	//   ....[63]....
        /*0148*/ 	.word	0x0500000c


	//   ....[64]....
        /*014c*/ 	.word	0x0500000c


	//   ....[65]....
        /*0150*/ 	.word	0x0500000c


	//   ....[66]....
        /*0154*/ 	.word	0x0500000c


	//   ....[67]....
        /*0158*/ 	.word	0x0500000c


	//   ....[68]....
        /*015c*/ 	.word	0x0500000c


	//   ....[69]....
        /*0160*/ 	.word	0x0500000c


	//   ....[70]....
        /*0164*/ 	.word	0x0500000c


	//   ....[71]....
        /*0168*/ 	.word	0x0500000c


	//   ....[72]....
        /*016c*/ 	.word	0x0500000c


	//   ....[73]....
        /*0170*/ 	.word	0x0500000c


	//   ....[74]....
        /*0174*/ 	.word	0x0500000c


	//   ....[75]....
        /*0178*/ 	.word	0x0500000c


	//   ....[76]....
        /*017c*/ 	.word	0x0500000c


	//   ....[77]....
        /*0180*/ 	.word	0x0500000c


	//   ....[78]....
        /*0184*/ 	.word	0x0500000c


	//   ....[79]....
        /*0188*/ 	.word	0x0500000c


	//   ....[80]....
        /*018c*/ 	.word	0x0500000c


	//   ....[81]....
        /*0190*/ 	.word	0x0500000c


	//   ....[82]....
        /*0194*/ 	.word	0x0500000c


	//   ....[83]....
        /*0198*/ 	.word	0x0500000c


	//   ....[84]....
        /*019c*/ 	.word	0x0500000c


	//   ....[85]....
        /*01a0*/ 	.word	0x0500000c


	//   ....[86]....
        /*01a4*/ 	.word	0x0500000c


	//   ....[87]....
        /*01a8*/ 	.word	0x0500000c


	//   ....[88]....
        /*01ac*/ 	.word	0x0500000c


	//   ....[89]....
        /*01b0*/ 	.word	0x0500000c


	//   ....[90]....
        /*01b4*/ 	.word	0x0500000c


	//   ....[91]....
        /*01b8*/ 	.word	0x0500000c


	//   ....[92]....
        /*01bc*/ 	.word	0x0500000c


	//   ....[93]....
        /*01c0*/ 	.word	0x0500000c


	//   ....[94]....
        /*01c4*/ 	.word	0x0500000c


	//   ....[95]....
        /*01c8*/ 	.word	0x0500000c


	//   ....[96]....
        /*01cc*/ 	.word	0x0500000c


	//   ....[97]....
        /*01d0*/ 	.word	0x0500000c


	//   ....[98]....
        /*01d4*/ 	.word	0x0500000c


	//   ....[99]....
        /*01d8*/ 	.word	0x0500000c


	//----- nvinfo : EIATTR_COOP_GROUP_INSTR_OFFSETS
	.align		4
.L_19:
        /*01dc*/ 	.byte	0x04, 0x28
        /*01de*/ 	.short	(.L_21 - .L_20)


	//   ....[0]....
.L_20:
        /*01e0*/ 	.word	0x00000660


	//   ....[1]....
        /*01e4*/ 	.word	0x000006c0


	//   ....[2]....
        /*01e8*/ 	.word	0x00000710


	//   ....[3]....
        /*01ec*/ 	.word	0x00000720


	//   ....[4]....
        /*01f0*/ 	.word	0x00000740


	//   ....[5]....
        /*01f4*/ 	.word	0x00000750


	//   ....[6]....
        /*01f8*/ 	.word	0x00000770


	//   ....[7]....
        /*01fc*/ 	.word	0x00000780


	//   ....[8]....
        /*0200*/ 	.word	0x000007a0


	//   ....[9]....
        /*0204*/ 	.word	0x000007b0


	//   ....[10]....
        /*0208*/ 	.word	0x00000840


	//   ....[11]....
        /*020c*/ 	.word	0x00000850


	//   ....[12]....
        /*0210*/ 	.word	0x00000870


	//   ....[13]....
        /*0214*/ 	.word	0x00000880


	//   ....[14]....
        /*0218*/ 	.word	0x000008b0


	//   ....[15]....
        /*021c*/ 	.word	0x000008c0


	//   ....[16]....
        /*0220*/ 	.word	0x000008f0


	//   ....[17]....
        /*0224*/ 	.word	0x00000900


	//   ....[18]....
        /*0228*/ 	.word	0x00000940


	//   ....[19]....
        /*022c*/ 	.word	0x00000950


	//   ....[20]....
        /*0230*/ 	.word	0x000009f0


	//   ....[21]....
        /*0234*/ 	.word	0x00000a00


	//   ....[22]....
        /*0238*/ 	.word	0x00000a20


	//   ....[23]....
        /*023c*/ 	.word	0x00000a30


	//   ....[24]....
        /*0240*/ 	.word	0x00000a50


	//   ....[25]....
        /*0244*/ 	.word	0x00000a60


	//   ....[26]....
        /*0248*/ 	.word	0x00000a80


	//   ....[27]....
        /*024c*/ 	.word	0x00000a90


	//   ....[28]....
        /*0250*/ 	.word	0x00000ad0


	//   ....[29]....
        /*0254*/ 	.word	0x00000ae0


	//   ....[30]....
        /*0258*/ 	.word	0x00000b80


	//   ....[31]....
        /*025c*/ 	.word	0x00000b90


	//   ....[32]....
        /*0260*/ 	.word	0x00000bb0


	//   ....[33]....
        /*0264*/ 	.word	0x00000bc0


	//   ....[34]....
        /*0268*/ 	.word	0x00000bf0


	//   ....[35]....
        /*026c*/ 	.word	0x00000c00


	//   ....[36]....
        /*0270*/ 	.word	0x00000c30


	//   ....[37]....
        /*0274*/ 	.word	0x00000c40


	//   ....[38]....
        /*0278*/ 	.word	0x00000c80


	//   ....[39]....
        /*027c*/ 	.word	0x00000c90


	//   ....[40]....
        /*0280*/ 	.word	0x00000d20


	//   ....[41]....
        /*0284*/ 	.word	0x00000d30


	//   ....[42]....
        /*0288*/ 	.word	0x00000d50


	//   ....[43]....
        /*028c*/ 	.word	0x00000d60


	//   ....[44]....
        /*0290*/ 	.word	0x00000d80


	//   ....[45]....
        /*0294*/ 	.word	0x00000d90


	//   ....[46]....
        /*0298*/ 	.word	0x00000db0


	//   ....[47]....
        /*029c*/ 	.word	0x00000dc0


	//   ....[48]....
        /*02a0*/ 	.word	0x00000e00


	//   ....[49]....
        /*02a4*/ 	.word	0x00000e10


	//   ....[50]....
        /*02a8*/ 	.word	0x00000e90


	//   ....[51]....
        /*02ac*/ 	.word	0x00000ea0


	//   ....[52]....
        /*02b0*/ 	.word	0x00000ec0


	//   ....[53]....
        /*02b4*/ 	.word	0x00000ed0


	//   ....[54]....
        /*02b8*/ 	.word	0x00000ef0


	//   ....[55]....
        /*02bc*/ 	.word	0x00000f00


	//   ....[56]....
        /*02c0*/ 	.word	0x00000f20


	//   ....[57]....
        /*02c4*/ 	.word	0x00000f30


	//   ....[58]....
        /*02c8*/ 	.word	0x00000f50


	//   ....[59]....
        /*02cc*/ 	.word	0x00000f60


	//   ....[60]....
        /*02d0*/ 	.word	0x000014e0


	//   ....[61]....
        /*02d4*/ 	.word	0x00001530


	//   ....[62]....
        /*02d8*/ 	.word	0x000015b0


	//   ....[63]....
        /*02dc*/ 	.word	0x00001600


	//   ....[64]....
        /*02e0*/ 	.word	0x00001680


	//   ....[65]....
        /*02e4*/ 	.word	0x000016d0


	//   ....[66]....
        /*02e8*/ 	.word	0x00001750


	//   ....[67]....
        /*02ec*/ 	.word	0x000017a0


	//   ....[68]....
        /*02f0*/ 	.word	0x00001820


	//   ....[69]....
        /*02f4*/ 	.word	0x00001870


	//   ....[70]....
        /*02f8*/ 	.word	0x00001900


	//   ....[71]....
        /*02fc*/ 	.word	0x00001990


	//   ....[72]....
        /*0300*/ 	.word	0x00001a00


	//   ....[73]....
        /*0304*/ 	.word	0x00001a50


	//   ....[74]....
        /*0308*/ 	.word	0x00001ac0


	//   ....[75]....
        /*030c*/ 	.word	0x00001b10


	//   ....[76]....
        /*0310*/ 	.word	0x00001b80


	//   ....[77]....
        /*0314*/ 	.word	0x00001bd0


	//   ....[78]....
        /*0318*/ 	.word	0x00001c40


	//   ....[79]....
        /*031c*/ 	.word	0x00001c90


	//   ....[80]....
        /*0320*/ 	.word	0x00001d20


	//   ....[81]....
        /*0324*/ 	.word	0x00001d70


	//   ....[82]....
        /*0328*/ 	.word	0x00001df0


	//   ....[83]....
        /*032c*/ 	.word	0x00001e40


	//   ....[84]....
        /*0330*/ 	.word	0x00001ec0


	//   ....[85]....
        /*0334*/ 	.word	0x00001f10


	//   ....[86]....
        /*0338*/ 	.word	0x00001f90


	//   ....[87]....
        /*033c*/ 	.word	0x00001fe0


	//   ....[88]....
        /*0340*/ 	.word	0x00002060


	//   ....[89]....
        /*0344*/ 	.word	0x000020b0


	//   ....[90]....
        /*0348*/ 	.word	0x00002140


	//   ....[91]....
        /*034c*/ 	.word	0x000021d0


	//   ....[92]....
        /*0350*/ 	.word	0x00002240


	//   ....[93]....
        /*0354*/ 	.word	0x00002290


	//   ....[94]....
        /*0358*/ 	.word	0x00002300


	//   ....[95]....
        /*035c*/ 	.word	0x00002350


	//   ....[96]....
        /*0360*/ 	.word	0x000023c0


	//   ....[97]....
        /*0364*/ 	.word	0x00002410


	//   ....[98]....
        /*0368*/ 	.word	0x00002480


	//   ....[99]....
        /*036c*/ 	.word	0x000024d0


	//----- nvinfo : EIATTR_VRC_CTA_INIT_COUNT
	.align		4
.L_21:
        /*0370*/ 	.byte	0x02, 0x4a
	.zero		1
	.zero		1


	//----- nvinfo : EIATTR_EXIT_INSTR_OFFSETS
	.align		4
        /*0374*/ 	.byte	0x04, 0x1c
        /*0376*/ 	.short	(.L_23 - .L_22)


	//   ....[0]....
.L_22:
        /*0378*/ 	.word	0x00000e60


	//   ....[1]....
        /*037c*/ 	.word	0x00000f90


	//   ....[2]....
        /*0380*/ 	.word	0x00001330


	//   ....[3]....
        /*0384*/ 	.word	0x00001480


	//----- nvinfo : EIATTR_CRS_STACK_SIZE
	.align		4
.L_23:
        /*0388*/ 	.byte	0x04, 0x1e
        /*038a*/ 	.short	(.L_25 - .L_24)
.L_24:
        /*038c*/ 	.word	0x00000000


	//----- nvinfo : EIATTR_CBANK_PARAM_SIZE
	.align		4
.L_25:
        /*0390*/ 	.byte	0x03, 0x19
        /*0392*/ 	.short	0x0018


	//----- nvinfo : EIATTR_PARAM_CBANK
	.align		4
        /*0394*/ 	.byte	0x04, 0x0a
        /*0396*/ 	.short	(.L_27 - .L_26)
	.align		4
.L_26:
        /*0398*/ 	.word	index@(.nv.constant0._Z22cosineSimilarityKernelPKdS0_Pd)
        /*039c*/ 	.short	0x0380
        /*039e*/ 	.short	0x0018


	//----- nvinfo : EIATTR_SW_WAR
	.align		4
.L_27:
        /*03a0*/ 	.byte	0x04, 0x36
        /*03a2*/ 	.short	(.L_29 - .L_28)
.L_28:
        /*03a4*/ 	.word	0x00000008
.L_29:


//--------------------- .nv.callgraph             --------------------------
	.section	.nv.callgraph,"",@"SHT_CUDA_CALLGRAPH"
	.align	4
	.sectionentsize	8
	.align		4
        /*0000*/ 	.word	0x00000000
	.align		4
        /*0004*/ 	.word	0xffffffff
	.align		4
        /*0008*/ 	.word	0x00000000
	.align		4
        /*000c*/ 	.word	0xfffffffe
	.align		4
        /*0010*/ 	.word	0x00000000
	.align		4
        /*0014*/ 	.word	0xfffffffd
	.align		4
        /*0018*/ 	.word	0x00000000
	.align		4
        /*001c*/ 	.word	0xfffffffc


//--------------------- .text._Z22cosineSimilarityKernelPKdS0_Pd --------------------------
	.section	.text._Z22cosineSimilarityKernelPKdS0_Pd,"ax",@progbits
	.align	128
        .global         _Z22cosineSimilarityKernelPKdS0_Pd
        .type           _Z22cosineSimilarityKernelPKdS0_Pd,@function
        .size           _Z22cosineSimilarityKernelPKdS0_Pd,(.L_x_68 - _Z22cosineSimilarityKernelPKdS0_Pd)
        .other          _Z22cosineSimilarityKernelPKdS0_Pd,@"STO_CUDA_ENTRY STV_DEFAULT"
_Z22cosineSimilarityKernelPKdS0_Pd:
.text._Z22cosineSimilarityKernelPKdS0_Pd:
[----:B------:R-:W-:Y:S01]  /*0000*/  LDC R1, c[0x0][0x37c] ;  /* 0x0000df00ff017b82 */ /* 0x000fe20000000800 */
[----:B------:R-:W0:Y:S01]  /*0010*/  S2R R0, SR_TID.X ;  /* 0x0000000000007919 */ /* 0x000e220000002100 */
[----:B------:R-:W1:Y:S01]  /*0020*/  LDCU.128 UR8, c[0x0][0x380] ;  /* 0x00007000ff0877ac */ /* 0x000e620008000c00 */
[----:B------:R-:W-:Y:S02]  /*0030*/  CS2R R20, SRZ ;  /* 0x0000000000147805 */ /* 0x000fe4000001ff00 */
[----:B------:R-:W-:Y:S02]  /*0040*/  CS2R R8, SRZ ;  /* 0x0000000000087805 */ /* 0x000fe4000001ff00 */
[----:B------:R-:W-:Y:S01]  /*0050*/  CS2R R14, SRZ ;  /* 0x00000000000e7805 */ /* 0x000fe2000001ff00 */
[----:B------:R-:W2:Y:S01]  /*0060*/  LDCU.64 UR6, c[0x0][0x358] ;  /* 0x00006b00ff0677ac */ /* 0x000ea20008000a00 */
[----:B------:R-:W-:Y:S01]  /*0070*/  UMOV UR4, URZ ;  /* 0x000000ff00047c82 */ /* 0x000fe20008000000 */
[----:B0-----:R-:W-:-:S03]  /*0080*/  IMAD.WIDE.U32 R2, R0, 0x8, RZ ;  /* 0x0000000800027825 */ /* 0x001fc600078e00ff */
[----:B------:R-:W-:-:S04]  /*0090*/  LOP3.LUT R4, R2, 0x10000, RZ, 0xfc, !PT ;  /* 0x0001000002047812 */ /* 0x000fc800078efcff */
[C---:B-1----:R-:W-:Y:S02]  /*00a0*/  IADD3 R2, P0, PT, R4.reuse, UR8, RZ ;  /* 0x0000000804027c10 */ /* 0x042fe4000ff1e0ff */
[----:B------:R-:W-:Y:S02]  /*00b0*/  IADD3 R4, P1, PT, R4, UR10, RZ ;  /* 0x0000000a04047c10 */ /* 0x000fe4000ff3e0ff */
[C---:B------:R-:W-:Y:S02]  /*00c0*/  IADD3.X R7, PT, PT, R3.reuse, UR9, RZ, P0, !PT ;  /* 0x0000000903077c10 */ /* 0x040fe400087fe4ff */
[----:B--2---:R-:W-:-:S09]  /*00d0*/  IADD3.X R5, PT, PT, R3, UR11, RZ, P1, !PT ;  /* 0x0000000b03057c10 */ /* 0x004fd20008ffe4ff */
.L_x_0:
[----:B------:R-:W-:Y:S01]  /*00e0*/  IMAD.MOV.U32 R3, RZ, RZ, R7 ;  /* 0x000000ffff037224 */ /* 0x000fe200078e0007 */
[----:B------:R-:W2:Y:S04]  /*00f0*/  LDG.E.64.CONSTANT R18, desc[UR6][R4.64+-0x10000] ;  /* 0xff00000604127981 */ /* 0x000ea8000c1e9b00 */
[----:B------:R-:W3:Y:S04]  /*0100*/  LDG.E.64.CONSTANT R12, desc[UR6][R2.64+-0x10000] ;  /* 0xff000006020c7981 */ /* 0x000ee8000c1e9b00 */
[----:B------:R-:W4:Y:S04]  /*0110*/  LDG.E.64.CONSTANT R16, desc[UR6][R2.64+-0xe000] ;  /* 0xff20000602107981 */ /* 0x000f28000c1e9b00 */
[----:B------:R-:W5:Y:S04]  /*0120*/  LDG.E.64.CONSTANT R24, desc[UR6][R4.64+-0xe000] ;  /* 0xff20000604187981 */ /* 0x000f68000c1e9b00 */
[----:B------:R-:W5:Y:S04]  /*0130*/  LDG.E.64.CONSTANT R6, desc[UR6][R2.64+-0xc000] ;  /* 0xff40000602067981 */ /* 0x000f68000c1e9b00 */
[----:B------:R-:W5:Y:S01]  /*0140*/  LDG.E.64.CONSTANT R10, desc[UR6][R4.64+-0xc000] ;  /* 0xff400006040a7981 */ /* 0x000f62000c1e9b00 */
[----:B---3--:R-:W-:-:S02]  /*0150*/  DFMA R22, R12, R12, R8 ;  /* 0x0000000c0c16722b */ /* 0x008fc40000000008 */
[-C--:B--2---:R-:W-:Y:S01]  /*0160*/  DFMA R12, R12, R18.reuse, R14 ;  /* 0x000000120c0c722b */ /* 0x084fe2000000000e */
[----:B------:R-:W2:Y:S04]  /*0170*/  LDG.E.64.CONSTANT R8, desc[UR6][R2.64+-0xa000] ;  /* 0xff60000602087981 */ /* 0x000ea8000c1e9b00 */
[----:B------:R-:W3:Y:S01]  /*0180*/  LDG.E.64.CONSTANT R14, desc[UR6][R4.64+-0xa000] ;  /* 0xff600006040e7981 */ /* 0x000ee2000c1e9b00 */
[----:B------:R-:W-:Y:S02]  /*0190*/  DFMA R20, R18, R18, R20 ;  /* 0x000000121214722b */ /* 0x000fe40000000014 */
[C---:B----4-:R-:W-:Y:S02]  /*01a0*/  DFMA R18, R16.reuse, R16, R22 ;  /* 0x000000101012722b */ /* 0x050fe40000000016 */
[-C--:B-----5:R-:W-:Y:S01]  /*01b0*/  DFMA R16, R16, R24.reuse, R12 ;  /* 0x000000181010722b */ /* 0x0a0fe2000000000c */
[----:B------:R-:W4:Y:S04]  /*01c0*/  LDG.E.64.CONSTANT R22, desc[UR6][R4.64+-0x8000] ;  /* 0xff80000604167981 */ /* 0x000f28000c1e9b00 */
[----:B------:R-:W5:Y:S01]  /*01d0*/  LDG.E.64.CONSTANT R12, desc[UR6][R2.64+-0x8000] ;  /* 0xff800006020c7981 */ /* 0x000f62000c1e9b00 */
[----:B------:R-:W-:-:S02]  /*01e0*/  DFMA R24, R24, R24, R20 ;  /* 0x000000181818722b */ /* 0x000fc40000000014 */
[C---:B------:R-:W-:Y:S01]  /*01f0*/  DFMA R18, R6.reuse, R6, R18 ;  /* 0x000000060612722b */ /* 0x040fe20000000012 */
[----:B------:R-:W4:Y:S01]  /*0200*/  LDG.E.64.CONSTANT R20, desc[UR6][R2.64+-0x6000] ;  /* 0xffa0000602147981 */ /* 0x000f22000c1e9b00 */
[----:B------:R-:W-:-:S03]  /*0210*/  DFMA R6, R6, R10, R16 ;  /* 0x0000000a0606722b */ /* 0x000fc60000000010 */
[----:B------:R-:W4:Y:S01]  /*0220*/  LDG.E.64.CONSTANT R16, desc[UR6][R4.64+-0x6000] ;  /* 0xffa0000604107981 */ /* 0x000f22000c1e9b00 */
[----:B------:R-:W-:-:S03]  /*0230*/  DFMA R10, R10, R10, R24 ;  /* 0x0000000a0a0a722b */ /* 0x000fc60000000018 */
[----:B------:R-:W4:Y:S01]  /*0240*/  LDG.E.64.CONSTANT R24, desc[UR6][R2.64+-0x4000] ;  /* 0xffc0000602187981 */ /* 0x000f22000c1e9b00 */
[C---:B--2---:R-:W-:Y:S02]  /*0250*/  DFMA R18, R8.reuse, R8, R18 ;  /* 0x000000080812722b */ /* 0x044fe40000000012 */
[-C--:B---3--:R-:W-:Y:S01]  /*0260*/  DFMA R8, R8, R14.reuse, R6 ;  /* 0x0000000e0808722b */ /* 0x088fe20000000006 */
[----:B------:R-:W2:Y:S01]  /*0270*/  LDG.E.64.CONSTANT R6, desc[UR6][R4.64+-0x4000] ;  /* 0xffc0000604067981 */ /* 0x000ea2000c1e9b00 */
[----:B------:R-:W-:-:S03]  /*0280*/  DFMA R14, R14, R14, R10 ;  /* 0x0000000e0e0e722b */ /* 0x000fc6000000000a */
[----:B------:R-:W3:Y:S01]  /*0290*/  LDG.E.64.CONSTANT R10, desc[UR6][R4.64+-0x2000] ;  /* 0xffe00006040a7981 */ /* 0x000ee2000c1e9b00 */
[C---:B-----5:R-:W-:Y:S02]  /*02a0*/  DFMA R18, R12.reuse, R12, R18 ;  /* 0x0000000c0c12722b */ /* 0x060fe40000000012 */
[-C--:B----4-:R-:W-:Y:S02]  /*02b0*/  DFMA R12, R12, R22.reuse, R8 ;  /* 0x000000160c0c722b */ /* 0x090fe40000000008 */
[----:B------:R-:W4:Y:S01]  /*02c0*/  LDG.E.64.CONSTANT R8, desc[UR6][R2.64+-0x2000] ;  /* 0xffe0000602087981 */ /* 0x000f22000c1e9b00 */
[----:B------:R-:W-:-:S03]  /*02d0*/  DFMA R22, R22, R22, R14 ;  /* 0x000000161616722b */ /* 0x000fc6000000000e */
[C---:B------:R-:W-:Y:S01]  /*02e0*/  DFMA R18, R20.reuse, R20, R18 ;  /* 0x000000141412722b */ /* 0x040fe20000000012 */
[----:B------:R-:W5:Y:S01]  /*02f0*/  LDG.E.64.CONSTANT R14, desc[UR6][R4.64] ;  /* 0x00000006040e7981 */ /* 0x000f62000c1e9b00 */
[----:B------:R-:W-:-:S03]  /*0300*/  DFMA R20, R20, R16, R12 ;  /* 0x000000101414722b */ /* 0x000fc6000000000c */
[----:B------:R-:W5:Y:S01]  /*0310*/  LDG.E.64.CONSTANT R12, desc[UR6][R2.64] ;  /* 0x00000006020c7981 */ /* 0x000f62000c1e9b00 */
[----:B------:R-:W-:Y:S02]  /*0320*/  DFMA R16, R16, R16, R22 ;  /* 0x000000101010722b */ /* 0x000fe40000000016 */
[C---:B------:R-:W-:Y:S01]  /*0330*/  DFMA R18, R24.reuse, R24, R18 ;  /* 0x000000181812722b */ /* 0x040fe20000000012 */
[----:B------:R-:W5:Y:S01]  /*0340*/  LDG.E.64.CONSTANT R22, desc[UR6][R2.64+0x2000] ;  /* 0x0020000602167981 */ /* 0x000f62000c1e9b00 */
[----:B--2---:R-:W-:-:S03]  /*0350*/  DFMA R24, R24, R6, R20 ;  /* 0x000000061818722b */ /* 0x004fc60000000014 */
[----:B------:R-:W2:Y:S01]  /*0360*/  LDG.E.64.CONSTANT R20, desc[UR6][R4.64+0x2000] ;  /* 0x0020000604147981 */ /* 0x000ea2000c1e9b00 */
[----:B------:R-:W-:-:S03]  /*0370*/  DFMA R16, R6, R6, R16 ;  /* 0x000000060610722b */ /* 0x000fc60000000010 */
[----:B------:R-:W2:Y:S01]  /*0380*/  LDG.E.64.CONSTANT R6, desc[UR6][R4.64+0x4000] ;  /* 0x0040000604067981 */ /* 0x000ea2000c1e9b00 */
[C---:B----4-:R-:W-:Y:S02]  /*0390*/  DFMA R18, R8.reuse, R8, R18 ;  /* 0x000000080812722b */ /* 0x050fe40000000012 */
[-C--:B---3--:R-:W-:Y:S01]  /*03a0*/  DFMA R24, R8, R10.reuse, R24 ;  /* 0x0000000a0818722b */ /* 0x088fe20000000018 */
[----:B------:R-:W3:Y:S01]  /*03b0*/  LDG.E.64.CONSTANT R8, desc[UR6][R2.64+0x4000] ;  /* 0x0040000602087981 */ /* 0x000ee2000c1e9b00 */
[----:B------:R-:W-:-:S03]  /*03c0*/  DFMA R16, R10, R10, R16 ;  /* 0x0000000a0a10722b */ /* 0x000fc60000000010 */
[----:B------:R-:W4:Y:S01]  /*03d0*/  LDG.E.64.CONSTANT R10, desc[UR6][R2.64+0x6000] ;  /* 0x00600006020a7981 */ /* 0x000f22000c1e9b00 */
[C---:B-----5:R-:W-:Y:S02]  /*03e0*/  DFMA R18, R12.reuse, R12, R18 ;  /* 0x0000000c0c12722b */ /* 0x060fe40000000012 */
[-C--:B------:R-:W-:Y:S01]  /*03f0*/  DFMA R24, R12, R14.reuse, R24 ;  /* 0x0000000e0c18722b */ /* 0x080fe20000000018 */
[----:B------:R-:W5:Y:S01]  /*0400*/  LDG.E.64.CONSTANT R12, desc[UR6][R4.64+0x6000] ;  /* 0x00600006040c7981 */ /* 0x000f62000c1e9b00 */
[----:B------:R-:W-:-:S04]  /*0410*/  DFMA R16, R14, R14, R16 ;  /* 0x0000000e0e10722b */ /* 0x000fc80000000010 */
[C---:B------:R-:W-:Y:S01]  /*0420*/  DFMA R18, R22.reuse, R22, R18 ;  /* 0x000000161612722b */ /* 0x040fe20000000012 */
[----:B------:R-:W5:Y:S01]  /*0430*/  LDG.E.64.CONSTANT R14, desc[UR6][R2.64+0x8000] ;  /* 0x00800006020e7981 */ /* 0x000f62000c1e9b00 */
[----:B--2---:R-:W-:-:S03]  /*0440*/  DFMA R24, R22, R20, R24 ;  /* 0x000000141618722b */ /* 0x004fc60000000018 */
[----:B------:R-:W2:Y:S01]  /*0450*/  LDG.E.64.CONSTANT R22, desc[UR6][R4.64+0x8000] ;  /* 0x0080000604167981 */ /* 0x000ea2000c1e9b00 */
[----:B------:R-:W-:-:S03]  /*0460*/  DFMA R16, R20, R20, R16 ;  /* 0x000000141410722b */ /* 0x000fc60000000010 */
[----:B------:R-:W2:Y:S01]  /*0470*/  LDG.E.64.CONSTANT R20, desc[UR6][R4.64+0xa000] ;  /* 0x00a0000604147981 */ /* 0x000ea2000c1e9b00 */
[C---:B---3--:R-:W-:Y:S02]  /*0480*/  DFMA R18, R8.reuse, R8, R18 ;  /* 0x000000080812722b */ /* 0x048fe40000000012 */
[-C--:B------:R-:W-:Y:S01]  /*0490*/  DFMA R24, R8, R6.reuse, R24 ;  /* 0x000000060818722b */ /* 0x080fe20000000018 */
[----:B------:R-:W3:Y:S01]  /*04a0*/  LDG.E.64.CONSTANT R8, desc[UR6][R2.64+0xa000] ;  /* 0x00a0000602087981 */ /* 0x000ee2000c1e9b00 */
[----:B------:R-:W-:-:S04]  /*04b0*/  DFMA R16, R6, R6, R16 ;  /* 0x000000060610722b */ /* 0x000fc80000000010 */
[C---:B----4-:R-:W-:Y:S01]  /*04c0*/  DFMA R18, R10.reuse, R10, R18 ;  /* 0x0000000a0a12722b */ /* 0x050fe20000000012 */
[----:B------:R-:W4:Y:S01]  /*04d0*/  LDG.E.64.CONSTANT R6, desc[UR6][R4.64+0xc000] ;  /* 0x00c0000604067981 */ /* 0x000f22000c1e9b00 */
[----:B-----5:R-:W-:-:S03]  /*04e0*/  DFMA R24, R10, R12, R24 ;  /* 0x0000000c0a18722b */ /* 0x020fc60000000018 */
[----:B------:R-:W5:Y:S01]  /*04f0*/  LDG.E.64.CONSTANT R10, desc[UR6][R2.64+0xc000] ;  /* 0x00c00006020a7981 */ /* 0x000f62000c1e9b00 */
[----:B------:R-:W-:Y:S02]  /*0500*/  DFMA R16, R12, R12, R16 ;  /* 0x0000000c0c10722b */ /* 0x000fe40000000010 */
[C---:B------:R-:W-:Y:S01]  /*0510*/  DFMA R18, R14.reuse, R14, R18 ;  /* 0x0000000e0e12722b */ /* 0x040fe20000000012 */
[----:B------:R-:W5:Y:S01]  /*0520*/  LDG.E.64.CONSTANT R12, desc[UR6][R4.64+0xe000] ;  /* 0x00e00006040c7981 */ /* 0x000f62000c1e9b00 */
[----:B--2---:R-:W-:-:S03]  /*0530*/  DFMA R24, R14, R22, R24 ;  /* 0x000000160e18722b */ /* 0x004fc60000000018 */
[----:B------:R0:W2:Y:S01]  /*0540*/  LDG.E.64.CONSTANT R14, desc[UR6][R2.64+0xe000] ;  /* 0x00e00006020e7981 */ /* 0x0000a2000c1e9b00 */
[----:B------:R-:W-:Y:S01]  /*0550*/  DFMA R16, R22, R22, R16 ;  /* 0x000000161610722b */ /* 0x000fe20000000010 */
[----:B------:R-:W-:-:S07]  /*0560*/  UIADD3 UR4, UPT, UPT, UR4, 0x10, URZ ;  /* 0x0000001004047890 */ /* 0x000fce000fffe0ff */
[----:B------:R-:W-:Y:S02]  /*0570*/  DFMA R16, R20, R20, R16 ;  /* 0x000000141410722b */ /* 0x000fe40000000010 */
[C---:B---3--:R-:W-:Y:S02]  /*0580*/  DFMA R18, R8.reuse, R8, R18 ;  /* 0x000000080812722b */ /* 0x048fe40000000012 */
[----:B------:R-:W-:Y:S01]  /*0590*/  DFMA R24, R8, R20, R24 ;  /* 0x000000140818722b */ /* 0x000fe20000000018 */
[----:B------:R-:W-:-:S03]  /*05a0*/  UISETP.NE.AND UP0, UPT, UR4, 0x40, UPT ;  /* 0x000000400400788c */ /* 0x000fc6000bf05270 */
[----:B----4-:R-:W-:Y:S02]  /*05b0*/  DFMA R16, R6, R6, R16 ;  /* 0x000000060610722b */ /* 0x010fe40000000010 */
[C---:B-----5:R-:W-:Y:S02]  /*05c0*/  DFMA R18, R10.reuse, R10, R18 ;  /* 0x0000000a0a12722b */ /* 0x060fe40000000012 */
[----:B------:R-:W-:Y:S01]  /*05d0*/  DFMA R24, R10, R6, R24 ;  /* 0x000000060a18722b */ /* 0x000fe20000000018 */
[----:B0-----:R-:W-:Y:S02]  /*05e0*/  IADD3 R2, P0, PT, R2, 0x20000, RZ ;  /* 0x0002000002027810 */ /* 0x001fe40007f1e0ff */
[----:B------:R-:W-:Y:S01]  /*05f0*/  IADD3 R4, P1, PT, R4, 0x20000, RZ ;  /* 0x0002000004047810 */ /* 0x000fe20007f3e0ff */
[----:B------:R-:W-:Y:S02]  /*0600*/  DFMA R20, R12, R12, R16 ;  /* 0x0000000c0c14722b */ /* 0x000fe40000000010 */
[----:B------:R-:W-:-:S02]  /*0610*/  IMAD.X R7, RZ, RZ, R3, P0 ;  /* 0x000000ffff077224 */ /* 0x000fc400000e0603 */
[----:B------:R-:W-:Y:S01]  /*0620*/  IMAD.X R5, RZ, RZ, R5, P1 ;  /* 0x000000ffff057224 */ /* 0x000fe200008e0605 */
[C---:B--2---:R-:W-:Y:S02]  /*0630*/  DFMA R8, R14.reuse, R14, R18 ;  /* 0x0000000e0e08722b */ /* 0x044fe40000000012 */
[----:B------:R-:W-:Y:S01]  /*0640*/  DFMA R14, R14, R12, R24 ;  /* 0x0000000c0e0e722b */ /* 0x000fe20000000018 */
[----:B------:R-:W-:Y:S10]  /*0650*/  BRA.U UP0, `(.L_x_0) ;  /* 0xfffffff900a07547 */ /* 0x000ff4000b83ffff */
[----:B------:R-:W-:Y:S01]  /*0660*/  SHFL.DOWN PT, R3, R15, 0x10, 0x1f ;  /* 0x0a001f000f037f89 */ /* 0x000fe200000e0000 */
[----:B------:R-:W0:Y:S01]  /*0670*/  S2UR UR5, SR_CgaCtaId ;  /* 0x00000000000579c3 */ /* 0x000e220000008800 */
[----:B------:R-:W-:-:S07]  /*0680*/  UMOV UR4, 0x400 ;  /* 0x0000040000047882 */ /* 0x000fce0000000000 */
[----:B------:R-:W-:Y:S01]  /*0690*/  BAR.SYNC.DEFER_BLOCKING 0x0 ;  /* 0x0000000000007b1d */ /* 0x000fe20000010000 */
[----:B------:R-:W-:-:S05]  /*06a0*/  LOP3.LUT P0, R19, R0, 0x1f, RZ, 0xc0, !PT ;  /* 0x0000001f00137812 */ /* 0x000fca000780c0ff */
[----:B------:R-:W-:Y:S01]  /*06b0*/  BSSY B0, `(.L_x_1) ;  /* 0x000002f000007945 */ /* 0x000fe20003800000 */
[----:B------:R-:W1:Y:S01]  /*06c0*/  SHFL.DOWN PT, R2, R14, 0x10, 0x1f ;  /* 0x0a001f000e027f89 */ /* 0x000e6200000e0000 */
[----:B0-----:R-:W-:-:S06]  /*06d0*/  ULEA UR4, UR5, UR4, 0x18 ;  /* 0x0000000405047291 */ /* 0x001fcc000f8ec0ff */
[----:B------:R-:W-:Y:S02]  /*06e0*/  LEA.HI R16, R0, UR4, RZ, 0x1e ;  /* 0x0000000400107c11 */ /* 0x000fe4000f8ff0ff */
[----:B------:R-:W-:Y:S01]  /*06f0*/  LEA R17, R19, UR4, 0x3 ;  /* 0x0000000413117c11 */ /* 0x000fe2000f8e18ff */
[----:B-1----:R-:W-:-:S07]  /*0700*/  DADD R2, R14, R2 ;  /* 0x000000000e027229 */ /* 0x002fce0000000002 */
[----:B------:R-:W-:Y:S04]  /*0710*/  SHFL.DOWN PT, R5, R3, 0x8, 0x1f ;  /* 0x09001f0003057f89 */ /* 0x000fe800000e0000 */
[----:B------:R-:W0:Y:S02]  /*0720*/  SHFL.DOWN PT, R4, R2, 0x8, 0x1f ;  /* 0x09001f0002047f89 */ /* 0x000e2400000e0000 */
[----:B0-----:R-:W-:-:S07]  /*0730*/  DADD R4, R2, R4 ;  /* 0x0000000002047229 */ /* 0x001fce0000000004 */
        /* <DEDUP_REMOVED lines=9> */
[----:B------:R0:W-:Y:S01]  /*07d0*/  @!P0 STS.64 [R16], R12 ;  /* 0x0000000c10008388 */ /* 0x0001e20000000a00 */
[----:B------:R-:W-:Y:S01]  /*07e0*/  BAR.SYNC.DEFER_BLOCKING 0x0 ;  /* 0x0000000000007b1d */ /* 0x000fe20000010000 */
[----:B------:R-:W-:-:S13]  /*07f0*/  ISETP.GT.U32.AND P0, PT, R0, 0x1f, PT ;  /* 0x0000001f0000780c */ /* 0x000fda0003f04070 */
[----:B0-----:R-:W-:Y:S05]  /*0800*/  @P0 BRA `(.L_x_2) ;  /* 0x0000000000640947 */ /* 0x001fea0003800000 */
[----:B------:R0:W1:Y:S01]  /*0810*/  LDS.64 R10, [R17] ;  /* 0x00000000110a7984 */ /* 0x0000620000000a00 */
[----:B------:R-:W-:-:S03]  /*0820*/  UMOV UR5, 0xffffffff ;  /* 0xffffffff00057882 */ /* 0x000fc60000000000 */
[----:B------:R-:W-:Y:S05]  /*0830*/  BRA.DIV UR5, `(.L_x_3) ;  /* 0x0000000e05147947 */ /* 0x000fea000b800000 */
[----:B-1----:R-:W-:Y:S04]  /*0840*/  SHFL.DOWN PT, R3, R11, 0x10, 0x1f ;  /* 0x0a001f000b037f89 */ /* 0x002fe800000e0000 */
[----:B------:R-:W1:Y:S02]  /*0850*/  SHFL.DOWN PT, R2, R10, 0x10, 0x1f ;  /* 0x0a001f000a027f89 */ /* 0x000e6400000e0000 */
[----:B-1----:R-:W-:-:S07]  /*0860*/  DADD R2, R10, R2 ;  /* 0x000000000a027229 */ /* 0x002fce0000000002 */
[----:B------:R-:W-:Y:S04]  /*0870*/  SHFL.DOWN PT, R5, R3, 0x8, 0x1f ;  /* 0x09001f0003057f89 */ /* 0x000fe800000e0000 */
[----:B------:R-:W1:Y:S04]  /*0880*/  SHFL.DOWN PT, R4, R2, 0x8, 0x1f ;  /* 0x09001f0002047f89 */ /* 0x000e6800000e0000 */
[----:B------:R-:W-:Y:S01]  /*0890*/  STS.64 [R17], R2 ;  /* 0x0000000211007388 */ /* 0x000fe20000000a00 */
[----:B-1----:R-:W-:-:S07]  /*08a0*/  DADD R4, R4, R2 ;  /* 0x0000000004047229 */ /* 0x002fce0000000002 */
[----:B------:R-:W-:Y:S04]  /*08b0*/  SHFL.DOWN PT, R7, R5, 0x4, 0x1f ;  /* 0x08801f0005077f89 */ /* 0x000fe800000e0000 */
[----:B------:R-:W1:Y:S04]  /*08c0*/  SHFL.DOWN PT, R6, R4, 0x4, 0x1f ;  /* 0x08801f0004067f89 */ /* 0x000e6800000e0000 */
[----:B------:R-:W-:Y:S01]  /*08d0*/  STS.64 [R17], R4 ;  /* 0x0000000411007388 */ /* 0x000fe20000000a00 */
[----:B-1----:R-:W-:-:S07]  /*08e0*/  DADD R6, R6, R4 ;  /* 0x0000000006067229 */ /* 0x002fce0000000004 */
[----:B------:R-:W-:Y:S04]  /*08f0*/  SHFL.DOWN PT, R11, R7, 0x2, 0x1f ;  /* 0x08401f00070b7f89 */ /* 0x000fe800000e0000 */
[----:B------:R-:W1:Y:S04]  /*0900*/  SHFL.DOWN PT, R10, R6, 0x2, 0x1f ;  /* 0x08401f00060a7f89 */ /* 0x000e6800000e0000 */
[----:B------:R2:W-:Y:S01]  /*0910*/  STS.64 [R17], R6 ;  /* 0x0000000611007388 */ /* 0x0005e20000000a00 */
[----:B-1----:R-:W-:-:S07]  /*0920*/  DADD R10, R10, R6 ;  /* 0x000000000a0a7229 */ /* 0x002fce0000000006 */
[----:B------:R2:W-:Y:S04]  /*0930*/  STS.64 [R17], R10 ;  /* 0x0000000a11007388 */ /* 0x0005e80000000a00 */
[----:B------:R2:W1:Y:S04]  /*0940*/  SHFL.DOWN PT, R22, R11, 0x1, 0x1f ;  /* 0x08201f000b167f89 */ /* 0x00046800000e0000 */
[----:B------:R2:W3:Y:S02]  /*0950*/  SHFL.DOWN PT, R18, R10, 0x1, 0x1f ;  /* 0x08201f000a127f89 */ /* 0x0004e400000e0000 */
.L_x_22:
[----:B---3--:R-:W-:Y:S01]  /*0960*/  MOV R2, R18 ;  /* 0x0000001200027202 */ /* 0x008fe20000000f00 */
[----:B-1----:R-:W-:-:S06]  /*0970*/  IMAD.MOV.U32 R3, RZ, RZ, R22 ;  /* 0x000000ffff037224 */ /* 0x002fcc00078e0016 */
[----:B------:R-:W-:-:S07]  /*0980*/  DADD R2, R2, R10 ;  /* 0x0000000002027229 */ /* 0x000fce000000000a */
[----:B------:R1:W-:Y:S04]  /*0990*/  STS.64 [R17], R2 ;  /* 0x0000000211007388 */ /* 0x0003e80000000a00 */
.L_x_2:
[----:B------:R-:W-:Y:S05]  /*09a0*/  BSYNC B0 ;  /* 0x0000000000007941 */ /* 0x000fea0003800000 */
.L_x_1:
[----:B------:R-:W3:Y:S01]  /*09b0*/  LDS.64 R4, [UR4] ;  /* 0x00000004ff047984 */ /* 0x000ee20008000a00 */
[----:B------:R-:W-:Y:S01]  /*09c0*/  UMOV UR5, 0xffffffff ;  /* 0xffffffff00057882 */ /* 0x000fe20000000000 */
[----:B------:R-:W-:Y:S02]  /*09d0*/  ISETP.NE.AND P1, PT, R19, RZ, PT ;  /* 0x000000ff1300720c */ /* 0x000fe40003f25270 */
[----:B------:R-:W-:Y:S11]  /*09e0*/  BRA.DIV UR5, `(.L_x_4) ;  /* 0x0000000e05ac7947 */ /* 0x000ff6000b800000 */
[----:B-1----:R-:W-:Y:S04]  /*09f0*/  SHFL.DOWN PT, R3, R9, 0x10, 0x1f ;  /* 0x0a001f0009037f89 */ /* 0x002fe800000e0000 */
[----:B------:R-:W1:Y:S02]  /*0a00*/  SHFL.DOWN PT, R2, R8, 0x10, 0x1f ;  /* 0x0a001f0008027f89 */ /* 0x000e6400000e0000 */
[----:B-1----:R-:W-:-:S07]  /*0a10*/  DADD R2, R8, R2 ;  /* 0x0000000008027229 */ /* 0x002fce0000000002 */
[----:B--2---:R-:W-:Y:S04]  /*0a20*/  SHFL.DOWN PT, R7, R3, 0x8, 0x1f ;  /* 0x09001f0003077f89 */ /* 0x004fe800000e0000 */
[----:B------:R-:W1:Y:S02]  /*0a30*/  SHFL.DOWN PT, R6, R2, 0x8, 0x1f ;  /* 0x09001f0002067f89 */ /* 0x000e6400000e0000 */
[----:B-1----:R-:W-:-:S07]  /*0a40*/  DADD R6, R2, R6 ;  /* 0x0000000002067229 */ /* 0x002fce0000000006 */
[----:B------:R-:W-:Y:S04]  /*0a50*/  SHFL.DOWN PT, R11, R7, 0x4, 0x1f ;  /* 0x08801f00070b7f89 */ /* 0x000fe800000e0000 */
[----:B------:R-:W1:Y:S02]  /*0a60*/  SHFL.DOWN PT, R10, R6, 0x4, 0x1f ;  /* 0x08801f00060a7f89 */ /* 0x000e6400000e0000 */
[----:B-1----:R-:W-:-:S07]  /*0a70*/  DADD R10, R6, R10 ;  /* 0x00000000060a7229 */ /* 0x002fce000000000a */
[----:B------:R-:W1:Y:S04]  /*0a80*/  SHFL.DOWN PT, R9, R11, 0x2, 0x1f ;  /* 0x08401f000b097f89 */ /* 0x000e6800000e0000 */
[----:B------:R-:W2:Y:S01]  /*0a90*/  SHFL.DOWN PT, R8, R10, 0x2, 0x1f ;  /* 0x08401f000a087f89 */ /* 0x000ea200000e0000 */
[----:B-1----:R-:W-:Y:S01]  /*0aa0*/  MOV R3, R9 ;  /* 0x0000000900037202 */ /* 0x002fe20000000f00 */
[----:B--2---:R-:W-:-:S06]  /*0ab0*/  IMAD.MOV.U32 R2, RZ, RZ, R8 ;  /* 0x000000ffff027224 */ /* 0x004fcc00078e0008 */
[----:B------:R-:W-:-:S07]  /*0ac0*/  DADD R8, R10, R2 ;  /* 0x000000000a087229 */ /* 0x000fce0000000002 */
[----:B------:R1:W2:Y:S04]  /*0ad0*/  SHFL.DOWN PT, R3, R9, 0x1, 0x1f ;  /* 0x08201f0009037f89 */ /* 0x0002a800000e0000 */
[----:B------:R1:W4:Y:S02]  /*0ae0*/  SHFL.DOWN PT, R2, R8, 0x1, 0x1f ;  /* 0x08201f0008027f89 */ /* 0x00032400000e0000 */
.L_x_34:
[----:B--2-4-:R-:W-:Y:S01]  /*0af0*/  DADD R2, R8, R2 ;  /* 0x0000000008027229 */ /* 0x014fe20000000002 */
[----:B------:R-:W-:Y:S05]  /*0b00*/  WARPSYNC.ALL ;  /* 0x0000000000007948 */ /* 0x000fea0003800000 */
[----:B------:R-:W-:Y:S01]  /*0b10*/  BSSY B0, `(.L_x_5) ;  /* 0x000001d000007945 */ /* 0x000fe20003800000 */
[----:B------:R2:W-:Y:S01]  /*0b20*/  @!P1 STS.64 [R16], R2 ;  /* 0x0000000210009388 */ /* 0x0005e20000000a00 */
[----:B------:R-:W-:Y:S06]  /*0b30*/  BAR.SYNC.DEFER_BLOCKING 0x0 ;  /* 0x0000000000007b1d */ /* 0x000fec0000010000 */
[----:B------:R-:W-:Y:S05]  /*0b40*/  @P0 BRA `(.L_x_6) ;  /* 0x0000000000640947 */ /* 0x000fea0003800000 */
[----:B------:R4:W0:Y:S01]  /*0b50*/  LDS.64 R10, [R17] ;  /* 0x00000000110a7984 */ /* 0x0008220000000a00 */
[----:B------:R-:W-:-:S03]  /*0b60*/  UMOV UR5, 0xffffffff ;  /* 0xffffffff00057882 */ /* 0x000fc60000000000 */
[----:B------:R-:W-:Y:S05]  /*0b70*/  BRA.DIV UR5, `(.L_x_7) ;  /* 0x0000001205547947 */ /* 0x000fea000b800000 */
[----:B0-2---:R-:W-:Y:S04]  /*0b80*/  SHFL.DOWN PT, R3, R11, 0x10, 0x1f ;  /* 0x0a001f000b037f89 */ /* 0x005fe800000e0000 */
[----:B------:R-:W0:Y:S02]  /*0b90*/  SHFL.DOWN PT, R2, R10, 0x10, 0x1f ;  /* 0x0a001f000a027f89 */ /* 0x000e2400000e0000 */
[----:B0-----:R-:W-:-:S07]  /*0ba0*/  DADD R2, R10, R2 ;  /* 0x000000000a027229 */ /* 0x001fce0000000002 */
[----:B------:R-:W-:Y:S04]  /*0bb0*/  SHFL.DOWN PT, R7, R3, 0x8, 0x1f ;  /* 0x09001f0003077f89 */ /* 0x000fe800000e0000 */
[----:B------:R-:W0:Y:S04]  /*0bc0*/  SHFL.DOWN PT, R6, R2, 0x8, 0x1f ;  /* 0x09001f0002067f89 */ /* 0x000e2800000e0000 */
[----:B------:R-:W-:Y:S01]  /*0bd0*/  STS.64 [R17], R2 ;  /* 0x0000000211007388 */ /* 0x000fe20000000a00 */
[----:B0-----:R-:W-:-:S07]  /*0be0*/  DADD R6, R6, R2 ;  /* 0x0000000006067229 */ /* 0x001fce0000000002 */
[----:B-1----:R-:W-:Y:S04]  /*0bf0*/  SHFL.DOWN PT, R9, R7, 0x4, 0x1f ;  /* 0x08801f0007097f89 */ /* 0x002fe800000e0000 */
[----:B------:R-:W0:Y:S04]  /*0c00*/  SHFL.DOWN PT, R8, R6, 0x4, 0x1f ;  /* 0x08801f0006087f89 */ /* 0x000e2800000e0000 */
[----:B------:R-:W-:Y:S01]  /*0c10*/  STS.64 [R17], R6 ;  /* 0x0000000611007388 */ /* 0x000fe20000000a00 */
[----:B0-----:R-:W-:-:S07]  /*0c20*/  DADD R8, R8, R6 ;  /* 0x0000000008087229 */ /* 0x001fce0000000006 */
[----:B------:R-:W-:Y:S04]  /*0c30*/  SHFL.DOWN PT, R11, R9, 0x2, 0x1f ;  /* 0x08401f00090b7f89 */ /* 0x000fe800000e0000 */
[----:B------:R-:W0:Y:S04]  /*0c40*/  SHFL.DOWN PT, R10, R8, 0x2, 0x1f ;  /* 0x08401f00080a7f89 */ /* 0x000e2800000e0000 */
[----:B------:R1:W-:Y:S01]  /*0c50*/  STS.64 [R17], R8 ;  /* 0x0000000811007388 */ /* 0x0003e20000000a00 */
[----:B0-----:R-:W-:-:S07]  /*0c60*/  DADD R10, R10, R8 ;  /* 0x000000000a0a7229 */ /* 0x001fce0000000008 */
[----:B------:R1:W-:Y:S04]  /*0c70*/  STS.64 [R17], R10 ;  /* 0x0000000a11007388 */ /* 0x0003e80000000a00 */
[----:B------:R1:W0:Y:S04]  /*0c80*/  SHFL.DOWN PT, R19, R11, 0x1, 0x1f ;  /* 0x08201f000b137f89 */ /* 0x00022800000e0000 */
[----:B------:R1:W2:Y:S02]  /*0c90*/  SHFL.DOWN PT, R18, R10, 0x1, 0x1f ;  /* 0x08201f000a127f89 */ /* 0x0002a400000e0000 */
.L_x_45:
[----:B--2---:R-:W-:Y:S02]  /*0ca0*/  IMAD.MOV.U32 R2, RZ, RZ, R18 ;  /* 0x000000ffff027224 */ /* 0x004fe400078e0012 */
[----:B0-----:R-:W-:-:S06]  /*0cb0*/  IMAD.MOV.U32 R3, RZ, RZ, R19 ;  /* 0x000000ffff037224 */ /* 0x001fcc00078e0013 */
[----:B------:R-:W-:-:S07]  /*0cc0*/  DADD R2, R2, R10 ;  /* 0x0000000002027229 */ /* 0x000fce000000000a */
[----:B------:R0:W-:Y:S04]  /*0cd0*/  STS.64 [R17], R2 ;  /* 0x0000000211007388 */ /* 0x0001e80000000a00 */
.L_x_6:
[----:B------:R-:W-:Y:S05]  /*0ce0*/  BSYNC B0 ;  /* 0x0000000000007941 */ /* 0x000fea0003800000 */
.L_x_5:
[----:B0-2---:R-:W0:Y:S01]  /*0cf0*/  LDS.64 R2, [UR4] ;  /* 0x00000004ff027984 */ /* 0x005e220008000a00 */
[----:B------:R-:W-:-:S03]  /*0d00*/  UMOV UR5, 0xffffffff ;  /* 0xffffffff00057882 */ /* 0x000fc60000000000 */
[----:B------:R-:W-:Y:S05]  /*0d10*/  BRA.DIV UR5, `(.L_x_8) ;  /* 0x0000001205f07947 */ /* 0x000fea000b800000 */
[----:B------:R-:W-:Y:S04]  /*0d20*/  SHFL.DOWN PT, R7, R21, 0x10, 0x1f ;  /* 0x0a001f0015077f89 */ /* 0x000fe800000e0000 */
[----:B------:R-:W2:Y:S02]  /*0d30*/  SHFL.DOWN PT, R6, R20, 0x10, 0x1f ;  /* 0x0a001f0014067f89 */ /* 0x000ea400000e0000 */
[----:B--2---:R-:W-:-:S07]  /*0d40*/  DADD R6, R20, R6 ;  /* 0x0000000014067229 */ /* 0x004fce0000000006 */
[----:B-1----:R-:W-:Y:S04]  /*0d50*/  SHFL.DOWN PT, R9, R7, 0x8, 0x1f ;  /* 0x09001f0007097f89 */ /* 0x002fe800000e0000 */
[----:B------:R-:W1:Y:S02]  /*0d60*/  SHFL.DOWN PT, R8, R6, 0x8, 0x1f ;  /* 0x09001f0006087f89 */ /* 0x000e6400000e0000 */
[----:B-1----:R-:W-:-:S07]  /*0d70*/  DADD R8, R6, R8 ;  /* 0x0000000006087229 */ /* 0x002fce0000000008 */
[----:B------:R-:W-:Y:S04]  /*0d80*/  SHFL.DOWN PT, R11, R9, 0x4, 0x1f ;  /* 0x08801f00090b7f89 */ /* 0x000fe800000e0000 */
[----:B------:R-:W1:Y:S02]  /*0d90*/  SHFL.DOWN PT, R10, R8, 0x4, 0x1f ;  /* 0x08801f00080a7f89 */ /* 0x000e6400000e0000 */
[----:B-1----:R-:W-:-:S07]  /*0da0*/  DADD R10, R8, R10 ;  /* 0x00000000080a7229 */ /* 0x002fce000000000a */
[----:B------:R-:W1:Y:S04]  /*0db0*/  SHFL.DOWN PT, R21, R11, 0x2, 0x1f ;  /* 0x08401f000b157f89 */ /* 0x000e6800000e0000 */
[----:B------:R-:W2:Y:S01]  /*0dc0*/  SHFL.DOWN PT, R20, R10, 0x2, 0x1f ;  /* 0x08401f000a147f89 */ /* 0x000ea200000e0000 */
[----:B-1----:R-:W-:Y:S01]  /*0dd0*/  IMAD.MOV.U32 R7, RZ, RZ, R21 ;  /* 0x000000ffff077224 */ /* 0x002fe200078e0015 */
[----:B--2---:R-:W-:-:S06]  /*0de0*/  MOV R6, R20 ;  /* 0x0000001400067202 */ /* 0x004fcc0000000f00 */
[----:B------:R-:W-:-:S07]  /*0df0*/  DADD R20, R10, R6 ;  /* 0x000000000a147229 */ /* 0x000fce0000000006 */
[----:B------:R1:W2:Y:S04]  /*0e00*/  SHFL.DOWN PT, R7, R21, 0x1, 0x1f ;  /* 0x08201f0015077f89 */ /* 0x0002a800000e0000 */
[----:B------:R1:W0:Y:S02]  /*0e10*/  SHFL.DOWN PT, R6, R20, 0x1, 0x1f ;  /* 0x08201f0014067f89 */ /* 0x00022400000e0000 */
.L_x_57:
[----:B0-2---:R-:W-:Y:S01]  /*0e20*/  DADD R6, R20, R6 ;  /* 0x0000000014067229 */ /* 0x005fe20000000006 */
[----:B------:R-:W-:Y:S06]  /*0e30*/  WARPSYNC.ALL ;  /* 0x0000000000007948 */ /* 0x000fec0003800000 */
[----:B------:R0:W-:Y:S01]  /*0e40*/  @!P1 STS.64 [R16], R6 ;  /* 0x0000000610009388 */ /* 0x0001e20000000a00 */
[----:B------:R-:W-:Y:S06]  /*0e50*/  BAR.SYNC.DEFER_BLOCKING 0x0 ;  /* 0x0000000000007b1d */ /* 0x000fec0000010000 */
[----:B------:R-:W-:Y:S05]  /*0e60*/  @P0 EXIT ;  /* 0x000000000000094d */ /* 0x000fea0003800000 */
[----:B0-----:R-:W0:Y:S01]  /*0e70*/  LDS.64 R6, [R17] ;  /* 0x0000000011067984 */ /* 0x001e220000000a00 */
[----:B------:R-:W-:-:S03]  /*0e80*/  ISETP.NE.AND P0, PT, R0, RZ, PT ;  /* 0x000000ff0000720c */ /* 0x000fc60003f05270 */
[----:B0-----:R-:W-:Y:S04]  /*0e90*/  SHFL.DOWN PT, R9, R7, 0x10, 0x1f ;  /* 0x0a001f0007097f89 */ /* 0x001fe800000e0000 */
        /* <DEDUP_REMOVED lines=14> */
[----:B------:R0:W-:Y:S01]  /*0f80*/  STS.64 [R17], R6 ;  /* 0x0000000611007388 */ /* 0x0001e20000000a00 */
[----:B------:R-:W-:Y:S05]  /*0f90*/  @P0 EXIT ;  /* 0x000000000000094d */ /* 0x000fea0003800000 */
[----:B------:R-:W0:Y:S01]  /*0fa0*/  MUFU.RSQ64H R11, R3 ;  /* 0x00000003000b7308 */ /* 0x000e220000001c00 */
[----:B------:R-:W-:Y:S01]  /*0fb0*/  VIADD R10, R3, 0xfcb00000 ;  /* 0xfcb00000030a7836 */ /* 0x000fe20000000000 */
[----:B------:R-:W-:Y:S01]  /*0fc0*/  MOV R8, 0x0 ;  /* 0x0000000000087802 */ /* 0x000fe20000000f00 */
[----:B------:R-:W-:-:S03]  /*0fd0*/  IMAD.MOV.U32 R9, RZ, RZ, 0x3fd80000 ;  /* 0x3fd80000ff097424 */ /* 0x000fc600078e00ff */
[----:B------:R-:W-:Y:S01]  /*0fe0*/  ISETP.GE.U32.AND P0, PT, R10, 0x7ca00000, PT ;  /* 0x7ca000000a00780c */ /* 0x000fe20003f06070 */
[----:B0-----:R-:W-:-:S08]  /*0ff0*/  DMUL R6, R10, R10 ;  /* 0x0000000a0a067228 */ /* 0x001fd00000000000 */
[----:B------:R-:W-:-:S08]  /*1000*/  DFMA R6, R2, -R6, 1 ;  /* 0x3ff000000206742b */ /* 0x000fd00000000806 */
[----:B------:R-:W-:Y:S02]  /*1010*/  DFMA R8, R6, R8, 0.5 ;  /* 0x3fe000000608742b */ /* 0x000fe40000000008 */
[----:B------:R-:W-:Y:S01]  /*1020*/  DMUL R12, R10, R6 ;  /* 0x000000060a0c7228 */ /* 0x000fe20000000000 */
[----:B------:R-:W0:Y:S07]  /*1030*/  LDS.64 R6, [UR4] ;  /* 0x00000004ff067984 */ /* 0x000e2e0008000a00 */
[----:B----4-:R-:W-:-:S08]  /*1040*/  DFMA R16, R8, R12, R10 ;  /* 0x0000000c0810722b */ /* 0x010fd0000000000a */
[----:B------:R-:W-:Y:S02]  /*1050*/  DMUL R14, R2, R16 ;  /* 0x00000010020e7228 */ /* 0x000fe40000000000 */
[----:B------:R-:W-:Y:S01]  /*1060*/  VIADD R13, R17, 0xfff00000 ;  /* 0xfff00000110d7836 */ /* 0x000fe20000000000 */
[----:B------:R-:W-:-:S05]  /*1070*/  MOV R12, R16 ;  /* 0x00000010000c7202 */ /* 0x000fca0000000f00 */
[----:B------:R-:W-:-:S08]  /*1080*/  DFMA R18, R14, -R14, R2 ;  /* 0x8000000e0e12722b */ /* 0x000fd00000000002 */
[----:B------:R-:W-:Y:S01]  /*1090*/  DFMA R8, R18, R12, R14 ;  /* 0x0000000c1208722b */ /* 0x000fe2000000000e */
[----:B------:R-:W-:Y:S10]  /*10a0*/  @!P0 BRA `(.L_x_9) ;  /* 0x0000000000248947 */ /* 0x000ff40003800000 */
[----:B------:R-:W-:Y:S01]  /*10b0*/  IMAD.MOV.U32 R0, RZ, RZ, R16 ;  /* 0x000000ffff007224 */ /* 0x000fe200078e0010 */
[----:B------:R-:W-:Y:S01]  /*10c0*/  MOV R11, R19 ;  /* 0x00000013000b7202 */ /* 0x000fe20000000f00 */
[----:B------:R-:W-:Y:S01]  /*10d0*/  IMAD.MOV.U32 R16, RZ, RZ, R10 ;  /* 0x000000ffff107224 */ /* 0x000fe200078e000a */
[----:B------:R-:W-:Y:S01]  /*10e0*/  MOV R10, 0x1120 ;  /* 0x00001120000a7802 */ /* 0x000fe20000000f00 */
[----:B------:R-:W-:Y:S02]  /*10f0*/  IMAD.MOV.U32 R12, RZ, RZ, R18 ;  /* 0x000000ffff0c7224 */ /* 0x000fe400078e0012 */
[----:B------:R-:W-:-:S07]  /*1100*/  IMAD.MOV.U32 R17, RZ, RZ, R13 ;  /* 0x000000ffff117224 */ /* 0x000fce00078e000d */
[----:B01-3--:R-:W-:Y:S05]  /*1110*/  CALL.REL.NOINC `($__internal_1_$__cuda_sm20_dsqrt_rn_f64_mediumpath_v1) ;  /* 0x00000018006c7944 */ /* 0x00bfea0003c00000 */
[----:B------:R-:W-:Y:S01]  /*1120*/  MOV R8, R12 ;  /* 0x0000000c00087202 */ /* 0x000fe20000000f00 */
[----:B------:R-:W-:-:S07]  /*1130*/  IMAD.MOV.U32 R9, RZ, RZ, R13 ;  /* 0x000000ffff097224 */ /* 0x000fce00078e000d */
.L_x_9:
[----:B0-----:R-:W0:Y:S01]  /*1140*/  MUFU.RSQ64H R11, R7 ;  /* 0x00000007000b7308 */ /* 0x001e220000001c00 */
[----:B------:R-:W-:Y:S01]  /*1150*/  VIADD R10, R7, 0xfcb00000 ;  /* 0xfcb00000070a7836 */ /* 0x000fe20000000000 */
[----:B------:R-:W-:Y:S01]  /*1160*/  MOV R12, 0x0 ;  /* 0x00000000000c7802 */ /* 0x000fe20000000f00 */
[----:B------:R-:W-:-:S03]  /*1170*/  IMAD.MOV.U32 R13, RZ, RZ, 0x3fd80000 ;  /* 0x3fd80000ff0d7424 */ /* 0x000fc600078e00ff */
[----:B------:R-:W-:Y:S01]  /*1180*/  ISETP.GE.U32.AND P0, PT, R10, 0x7ca00000, PT ;  /* 0x7ca000000a00780c */ /* 0x000fe20003f06070 */
[----:B0-----:R-:W-:-:S08]  /*1190*/  DMUL R2, R10, R10 ;  /* 0x0000000a0a027228 */ /* 0x001fd00000000000 */
[----:B------:R-:W-:-:S08]  /*11a0*/  DFMA R2, R6, -R2, 1 ;  /* 0x3ff000000602742b */ /* 0x000fd00000000802 */
[----:B------:R-:W-:Y:S02]  /*11b0*/  DFMA R12, R2, R12, 0.5 ;  /* 0x3fe00000020c742b */ /* 0x000fe4000000000c */
[----:B------:R-:W-:-:S08]  /*11c0*/  DMUL R2, R10, R2 ;  /* 0x000000020a027228 */ /* 0x000fd00000000000 */
[----:B------:R-:W-:-:S08]  /*11d0*/  DFMA R2, R12, R2, R10 ;  /* 0x000000020c02722b */ /* 0x000fd0000000000a */
        /* <DEDUP_REMOVED lines=9> */
[----:B------:R-:W-:Y:S01]  /*1270*/  MOV R3, R7 ;  /* 0x0000000700037202 */ /* 0x000fe20000000f00 */
[----:B------:R-:W-:Y:S01]  /*1280*/  IMAD.MOV.U32 R11, RZ, RZ, R17 ;  /* 0x000000ffff0b7224 */ /* 0x000fe200078e0011 */
[----:B------:R-:W-:Y:S01]  /*1290*/  MOV R10, 0x12d0 ;  /* 0x000012d0000a7802 */ /* 0x000fe20000000f00 */
[----:B------:R-:W-:Y:S02]  /*12a0*/  IMAD.MOV.U32 R2, RZ, RZ, R6 ;  /* 0x000000ffff027224 */ /* 0x000fe400078e0006 */
[----:B------:R-:W-:-:S07]  /*12b0*/  IMAD.MOV.U32 R17, RZ, RZ, R13 ;  /* 0x000000ffff117224 */ /* 0x000fce00078e000d */
[----:B-1-3--:R-:W-:Y:S05]  /*12c0*/  CALL.REL.NOINC `($__internal_1_$__cuda_sm20_dsqrt_rn_f64_mediumpath_v1) ;  /* 0x0000001800007944 */ /* 0x00afea0003c00000 */
[----:B------:R-:W-:Y:S01]  /*12d0*/  IMAD.MOV.U32 R18, RZ, RZ, R12 ;  /* 0x000000ffff127224 */ /* 0x000fe200078e000c */
[----:B------:R-:W-:-:S07]  /*12e0*/  MOV R19, R13 ;  /* 0x0000000d00137202 */ /* 0x000fce0000000f00 */
.L_x_10:
[----:B------:R-:W-:-:S08]  /*12f0*/  DMUL R8, R18, R8 ;  /* 0x0000000812087228 */ /* 0x000fd00000000000 */
[----:B------:R-:W-:-:S14]  /*1300*/  DSETP.GEU.AND P0, PT, R8, 2.2204460492503130808e-16, PT ;  /* 0x3cb000000800742a */ /* 0x000fdc0003f0e000 */
[----:B------:R-:W0:Y:S02]  /*1310*/  @!P0 LDC.64 R2, c[0x0][0x390] ;  /* 0x0000e400ff028b82 */ /* 0x000e240000000a00 */
[----:B0-----:R0:W-:Y:S01]  /*1320*/  @!P0 STG.E.64 desc[UR6][R2.64], RZ ;  /* 0x000000ff02008986 */ /* 0x0011e2000c101b06 */
[----:B------:R-:W-:Y:S05]  /*1330*/  @!P0 EXIT ;  /* 0x000000000000894d */ /* 0x000fea0003800000 */
[----:B0-----:R-:W0:Y:S01]  /*1340*/  MUFU.RCP64H R3, R9 ;  /* 0x0000000900037308 */ /* 0x001e220000001800 */
[----:B------:R-:W-:Y:S01]  /*1350*/  IMAD.MOV.U32 R2, RZ, RZ, 0x1 ;  /* 0x00000001ff027424 */ /* 0x000fe200078e00ff */
[----:B---3--:R-:W-:-:S05]  /*1360*/  FSETP.GEU.AND P1, PT, |R5|, 6.5827683646048100446e-37, PT ;  /* 0x036000000500780b */ /* 0x008fca0003f2e200 */
[----:B0-----:R-:W-:-:S08]  /*1370*/  DFMA R6, -R8, R2, 1 ;  /* 0x3ff000000806742b */ /* 0x001fd00000000102 */
[----:B------:R-:W-:-:S08]  /*1380*/  DFMA R6, R6, R6, R6 ;  /* 0x000000060606722b */ /* 0x000fd00000000006 */
[----:B------:R-:W-:-:S08]  /*1390*/  DFMA R6, R2, R6, R2 ;  /* 0x000000060206722b */ /* 0x000fd00000000002 */
[----:B------:R-:W-:-:S08]  /*13a0*/  DFMA R2, -R8, R6, 1 ;  /* 0x3ff000000802742b */ /* 0x000fd00000000106 */
[----:B------:R-:W-:-:S08]  /*13b0*/  DFMA R2, R6, R2, R6 ;  /* 0x000000020602722b */ /* 0x000fd00000000006 */
[----:B------:R-:W-:-:S08]  /*13c0*/  DMUL R6, R4, R2 ;  /* 0x0000000204067228 */ /* 0x000fd00000000000 */
[----:B------:R-:W-:-:S08]  /*13d0*/  DFMA R10, -R8, R6, R4 ;  /* 0x00000006080a722b */ /* 0x000fd00000000104 */
[----:B------:R-:W-:-:S10]  /*13e0*/  DFMA R2, R2, R10, R6 ;  /* 0x0000000a0202722b */ /* 0x000fd40000000006 */
[----:B------:R-:W-:-:S05]  /*13f0*/  FFMA R0, RZ, R9, R3 ;  /* 0x00000009ff007223 */ /* 0x000fca0000000003 */
[----:B------:R-:W-:-:S13]  /*1400*/  FSETP.GT.AND P0, PT, |R0|, 1.469367938527859385e-39, PT ;  /* 0x001000000000780b */ /* 0x000fda0003f04200 */
[----:B------:R-:W-:Y:S05]  /*1410*/  @P0 BRA P1, `(.L_x_11) ;  /* 0x0000000000100947 */ /* 0x000fea0000800000 */
[----:B------:R-:W-:-:S07]  /*1420*/  MOV R0, 0x1440 ;  /* 0x0000144000007802 */ /* 0x000fce0000000f00 */
[----:B-1----:R-:W-:Y:S05]  /*1430*/  CALL.REL.NOINC `($__internal_0_$__cuda_sm20_div_rn_f64_full) ;  /* 0x0000001000347944 */ /* 0x002fea0003c00000 */
[----:B------:R-:W-:Y:S01]  /*1440*/  IMAD.MOV.U32 R2, RZ, RZ, R12 ;  /* 0x000000ffff027224 */ /* 0x000fe200078e000c */
[----:B------:R-:W-:-:S07]  /*1450*/  MOV R3, R13 ;  /* 0x0000000d00037202 */ /* 0x000fce0000000f00 */
.L_x_11:
[----:B------:R-:W0:Y:S02]  /*1460*/  LDC.64 R4, c[0x0][0x390] ;  /* 0x0000e400ff047b82 */ /* 0x000e240000000a00 */
[----:B0-----:R-:W-:Y:S01]  /*1470*/  STG.E.64 desc[UR6][R4.64], R2 ;  /* 0x0000000204007986 */ /* 0x001fe2000c101b06 */
[----:B------:R-:W-:Y:S05]  /*1480*/  EXIT ;  /* 0x000000000000794d */ /* 0x000fea0003800000 */
.L_x_3:
[----:B------:R-:W-:Y:S02]  /*1490*/  HFMA2 R13, -RZ, RZ, 0, 1.847743988037109375e-06 ;  /* 0x0000001fff0d7431 */ /* 0x000fe400000001ff */
[----:B-1----:R-:W-:Y:S02]  /*14a0*/  IMAD.MOV.U32 R15, RZ, RZ, R11 ;  /* 0x000000ffff0f7224 */ /* 0x002fe400078e000b */
[----:B------:R-:W-:Y:S02]  /*14b0*/  IMAD.MOV.U32 R14, RZ, RZ, 0x10 ;  /* 0x00000010ff0e7424 */ /* 0x000fe400078e00ff */
[----:B------:R-:W-:-:S07]  /*14c0*/  IMAD.MOV.U32 R12, RZ, RZ, -0x1 ;  /* 0xffffffffff0c7424 */ /* 0x000fce00078e00ff */
[----:B0-----:R-:W-:Y:S05]  /*14d0*/  WARPSYNC.COLLECTIVE R12, `(.L_x_12) ;  /* 0x000000000c087348 */ /* 0x001fea0003c00000 */
[----:B------:R1:W2:Y:S02]  /*14e0*/  SHFL.DOWN P2, R18, R15, R14, R13 ;  /* 0x0800000e0f127389 */ /* 0x0002a4000004000d */
[----:B012---:R-:W-:Y:S05]  /*14f0*/  ENDCOLLECTIVE ;  /* 0x000000000000791b */ /* 0x007fea0003800000 */
.L_x_12:
[----:B------:R-:W-:Y:S01]  /*1500*/  MOV R15, R10 ;  /* 0x0000000a000f7202 */ /* 0x000fe20000000f00 */
[----:B------:R-:W-:-:S07]  /*1510*/  IMAD.MOV.U32 R3, RZ, RZ, R18 ;  /* 0x000000ffff037224 */ /* 0x000fce00078e0012 */
[----:B------:R-:W-:Y:S05]  /*1520*/  WARPSYNC.COLLECTIVE R12, `(.L_x_13) ;  /* 0x000000000c087348 */ /* 0x000fea0003c00000 */
[----:B------:R0:W1:Y:S02]  /*1530*/  SHFL.DOWN P2, R18, R15, R14, R13 ;  /* 0x0800000e0f127389 */ /* 0x000064000004000d */
[----:B01----:R-:W-:Y:S05]  /*1540*/  ENDCOLLECTIVE ;  /* 0x000000000000791b */ /* 0x003fea0003800000 */
.L_x_13:
[----:B------:R-:W-:Y:S01]  /*1550*/  MOV R14, 0x8 ;  /* 0x00000008000e7802 */ /* 0x000fe20000000f00 */
[----:B------:R-:W-:-:S06]  /*1560*/  IMAD.MOV.U32 R2, RZ, RZ, R18 ;  /* 0x000000ffff027224 */ /* 0x000fcc00078e0012 */
[----:B------:R-:W-:-:S07]  /*1570*/  DADD R2, R10, R2 ;  /* 0x000000000a027229 */ /* 0x000fce0000000002 */
[----:B------:R0:W-:Y:S03]  /*1580*/  STS.64 [R17], R2 ;  /* 0x0000000211007388 */ /* 0x0001e60000000a00 */
[----:B------:R-:W-:-:S07]  /*1590*/  IMAD.MOV.U32 R15, RZ, RZ, R3 ;  /* 0x000000ffff0f7224 */ /* 0x000fce00078e0003 */
[----:B0-----:R-:W-:Y:S05]  /*15a0*/  WARPSYNC.COLLECTIVE R12, `(.L_x_14) ;  /* 0x000000000c087348 */ /* 0x001fea0003c00000 */
[----:B------:R1:W2:Y:S02]  /*15b0*/  SHFL.DOWN P2, R18, R15, R14, R13 ;  /* 0x0800000e0f127389 */ /* 0x0002a4000004000d */
[----:B012---:R-:W-:Y:S05]  /*15c0*/  ENDCOLLECTIVE ;  /* 0x000000000000791b */ /* 0x007fea0003800000 */
.L_x_14:
[----:B------:R-:W-:Y:S02]  /*15d0*/  IMAD.MOV.U32 R15, RZ, RZ, R2 ;  /* 0x000000ffff0f7224 */ /* 0x000fe400078e0002 */
[----:B------:R-:W-:-:S07]  /*15e0*/  IMAD.MOV.U32 R5, RZ, RZ, R18 ;  /* 0x000000ffff057224 */ /* 0x000fce00078e0012 */
[----:B------:R-:W-:Y:S05]  /*15f0*/  WARPSYNC.COLLECTIVE R12, `(.L_x_15) ;  /* 0x000000000c087348 */ /* 0x000fea0003c00000 */
[----:B------:R0:W1:Y:S02]  /*1600*/  SHFL.DOWN P2, R18, R15, R14, R13 ;  /* 0x0800000e0f127389 */ /* 0x000064000004000d */
[----:B01----:R-:W-:Y:S05]  /*1610*/  ENDCOLLECTIVE ;  /* 0x000000000000791b */ /* 0x003fea0003800000 */
.L_x_15:
[----:B------:R-:W-:Y:S01]  /*1620*/  IMAD.MOV.U32 R14, RZ, RZ, 0x4 ;  /* 0x00000004ff0e7424 */ /* 0x000fe200078e00ff */
[----:B------:R-:W-:-:S06]  /*1630*/  MOV R4, R18 ;  /* 0x0000001200047202 */ /* 0x000fcc0000000f00 */
[----:B------:R-:W-:-:S07]  /*1640*/  DADD R4, R4, R2 ;  /* 0x0000000004047229 */ /* 0x000fce0000000002 */
[----:B------:R0:W-:Y:S03]  /*1650*/  STS.64 [R17], R4 ;  /* 0x0000000411007388 */ /* 0x0001e60000000a00 */
[----:B------:R-:W-:-:S07]  /*1660*/  IMAD.MOV.U32 R15, RZ, RZ, R5 ;  /* 0x000000ffff0f7224 */ /* 0x000fce00078e0005 */
[----:B0-----:R-:W-:Y:S05]  /*1670*/  WARPSYNC.COLLECTIVE R12, `(.L_x_16) ;  /* 0x000000000c087348 */ /* 0x001fea0003c00000 */
[----:B------:R1:W2:Y:S02]  /*1680*/  SHFL.DOWN P2, R18, R15, R14, R13 ;  /* 0x0800000e0f127389 */ /* 0x0002a4000004000d */
[----:B012---:R-:W-:Y:S05]  /*1690*/  ENDCOLLECTIVE ;  /* 0x000000000000791b */ /* 0x007fea0003800000 */
.L_x_16:
[----:B------:R-:W-:Y:S01]  /*16a0*/  IMAD.MOV.U32 R15, RZ, RZ, R4 ;  /* 0x000000ffff0f7224 */ /* 0x000fe200078e0004 */
[----:B------:R-:W-:-:S07]  /*16b0*/  MOV R7, R18 ;  /* 0x0000001200077202 */ /* 0x000fce0000000f00 */
[----:B------:R-:W-:Y:S05]  /*16c0*/  WARPSYNC.COLLECTIVE R12, `(.L_x_17) ;  /* 0x000000000c087348 */ /* 0x000fea0003c00000 */
[----:B------:R0:W1:Y:S02]  /*16d0*/  SHFL.DOWN P2, R18, R15, R14, R13 ;  /* 0x0800000e0f127389 */ /* 0x000064000004000d */
[----:B01----:R-:W-:Y:S05]  /*16e0*/  ENDCOLLECTIVE ;  /* 0x000000000000791b */ /* 0x003fea0003800000 */
.L_x_17:
[----:B------:R-:W-:Y:S02]  /*16f0*/  IMAD.MOV.U32 R14, RZ, RZ, 0x2 ;  /* 0x00000002ff0e7424 */ /* 0x000fe400078e00ff */
[----:B------:R-:W-:-:S06]  /*1700*/  IMAD.MOV.U32 R6, RZ, RZ, R18 ;  /* 0x000000ffff067224 */ /* 0x000fcc00078e0012 */
[----:B------:R-:W-:-:S07]  /*1710*/  DADD R6, R6, R4 ;  /* 0x0000000006067229 */ /* 0x000fce0000000004 */
[----:B------:R0:W-:Y:S03]  /*1720*/  STS.64 [R17], R6 ;  /* 0x0000000611007388 */ /* 0x0001e60000000a00 */
[----:B------:R-:W-:-:S07]  /*1730*/  MOV R15, R7 ;  /* 0x00000007000f7202 */ /* 0x000fce0000000f00 */
[----:B0-----:R-:W-:Y:S05]  /*1740*/  WARPSYNC.COLLECTIVE R12, `(.L_x_18) ;  /* 0x000000000c087348 */ /* 0x001fea0003c00000 */
[----:B------:R1:W2:Y:S02]  /*1750*/  SHFL.DOWN P2, R18, R15, R14, R13 ;  /* 0x0800000e0f127389 */ /* 0x0002a4000004000d */
[----:B012---:R-:W-:Y:S05]  /*1760*/  ENDCOLLECTIVE ;  /* 0x000000000000791b */ /* 0x007fea0003800000 */
.L_x_18:
[----:B------:R-:W-:Y:S01]  /*1770*/  MOV R15, R6 ;  /* 0x00000006000f7202 */ /* 0x000fe20000000f00 */
[----:B------:R-:W-:-:S07]  /*1780*/  IMAD.MOV.U32 R11, RZ, RZ, R18 ;  /* 0x000000ffff0b7224 */ /* 0x000fce00078e0012 */
[----:B------:R-:W-:Y:S05]  /*1790*/  WARPSYNC.COLLECTIVE R12, `(.L_x_19) ;  /* 0x000000000c087348 */ /* 0x000fea0003c00000 */
[----:B------:R0:W1:Y:S02]  /*17a0*/  SHFL.DOWN P2, R18, R15, R14, R13 ;  /* 0x0800000e0f127389 */ /* 0x000064000004000d */
[----:B01----:R-:W-:Y:S05]  /*17b0*/  ENDCOLLECTIVE ;  /* 0x000000000000791b */ /* 0x003fea0003800000 */
.L_x_19:
        /* <DEDUP_REMOVED lines=8> */
.L_x_20:
[----:B------:R-:W-:Y:S02]  /*1840*/  IMAD.MOV.U32 R15, RZ, RZ, R10 ;  /* 0x000000ffff0f7224 */ /* 0x000fe400078e000a */
[----:B------:R-:W-:-:S07]  /*1850*/  IMAD.MOV.U32 R22, RZ, RZ, R18 ;  /* 0x000000ffff167224 */ /* 0x000fce00078e0012 */
[----:B------:R-:W-:Y:S05]  /*1860*/  WARPSYNC.COLLECTIVE R12, `(.L_x_21) ;  /* 0x000000000c087348 */ /* 0x000fea0003c00000 */
[----:B------:R0:W1:Y:S02]  /*1870*/  SHFL.DOWN P2, R18, R15, R14, R13 ;  /* 0x0800000e0f127389 */ /* 0x000064000004000d */
[----:B01----:R-:W-:Y:S05]  /*1880*/  ENDCOLLECTIVE ;  /* 0x000000000000791b */ /* 0x003fea0003800000 */
.L_x_21:
[----:B------:R-:W-:Y:S05]  /*1890*/  BRA `(.L_x_22) ;  /* 0xfffffff000307947 */ /* 0x000fea000383ffff */
.L_x_4:
[----:B------:R-:W-:Y:S01]  /*18a0*/  BSSY B0, `(.L_x_23) ;  /* 0x0000008000007945 */ /* 0x000fe20003800000 */
[----:B------:R-:W-:Y:S01]  /*18b0*/  MOV R15, R9 ;  /* 0x00000009000f7202 */ /* 0x000fe20000000f00 */
[----:B------:R-:W-:Y:S01]  /*18c0*/  IMAD.MOV.U32 R14, RZ, RZ, 0x10 ;  /* 0x00000010ff0e7424 */ /* 0x000fe200078e00ff */
[----:B------:R-:W-:Y:S01]  /*18d0*/  MOV R12, 0xffffffff ;  /* 0xffffffff000c7802 */ /* 0x000fe20000000f00 */
[----:B------:R-:W-:-:S07]  /*18e0*/  IMAD.MOV.U32 R13, RZ, RZ, 0x1f ;  /* 0x0000001fff0d7424 */ /* 0x000fce00078e00ff */
[----:B0123--:R-:W-:Y:S05]  /*18f0*/  WARPSYNC.COLLECTIVE R12, `(.L_x_24) ;  /* 0x000000000c087348 */ /* 0x00ffea0003c00000 */
[----:B------:R4:W0:Y:S02]  /*1900*/  SHFL.DOWN P2, R18, R15, R14, R13 ;  /* 0x0800000e0f127389 */ /* 0x000824000004000d */
[----:B01234-:R-:W-:Y:S05]  /*1910*/  ENDCOLLECTIVE ;  /* 0x000000000000791b */ /* 0x01ffea0003800000 */
.L_x_24:
[----:B------:R-:W-:Y:S05]  /*1920*/  BSYNC B0 ;  /* 0x0000000000007941 */ /* 0x000fea0003800000 */
.L_x_23:
[----:B------:R-:W-:Y:S02]  /*1930*/  HFMA2 R14, -RZ, RZ, 0, 9.5367431640625e-07 ;  /* 0x00000010ff0e7431 */ /* 0x000fe400000001ff */
[----:B------:R-:W-:Y:S02]  /*1940*/  IMAD.MOV.U32 R15, RZ, RZ, R8 ;  /* 0x000000ffff0f7224 */ /* 0x000fe400078e0008 */
[----:B------:R-:W-:Y:S02]  /*1950*/  IMAD.MOV.U32 R13, RZ, RZ, 0x1f ;  /* 0x0000001fff0d7424 */ /* 0x000fe400078e00ff */
[----:B------:R-:W-:Y:S02]  /*1960*/  IMAD.MOV.U32 R12, RZ, RZ, -0x1 ;  /* 0xffffffffff0c7424 */ /* 0x000fe400078e00ff */
[----:B------:R-:W-:-:S07]  /*1970*/  IMAD.MOV.U32 R3, RZ, RZ, R18 ;  /* 0x000000ffff037224 */ /* 0x000fce00078e0012 */
[----:B------:R-:W-:Y:S05]  /*1980*/  WARPSYNC.COLLECTIVE R12, `(.L_x_25) ;  /* 0x000000000c087348 */ /* 0x000fea0003c00000 */
[----:B------:R0:W1:Y:S02]  /*1990*/  SHFL.DOWN P2, R18, R15, R14, R13 ;  /* 0x0800000e0f127389 */ /* 0x000064000004000d */
[----:B01----:R-:W-:Y:S05]  /*19a0*/  ENDCOLLECTIVE ;  /* 0x000000000000791b */ /* 0x003fea0003800000 */
.L_x_25:
[----:B------:R-:W-:Y:S01]  /*19b0*/  IMAD.MOV.U32 R14, RZ, RZ, 0x8 ;  /* 0x00000008ff0e7424 */ /* 0x000fe200078e00ff */
[----:B------:R-:W-:-:S06]  /*19c0*/  MOV R2, R18 ;  /* 0x0000001200027202 */ /* 0x000fcc0000000f00 */
[----:B------:R-:W-:-:S10]  /*19d0*/  DADD R2, R8, R2 ;  /* 0x0000000008027229 */ /* 0x000fd40000000002 */
[----:B------:R-:W-:-:S07]  /*19e0*/  IMAD.MOV.U32 R15, RZ, RZ, R3 ;  /* 0x000000ffff0f7224 */ /* 0x000fce00078e0003 */
[----:B------:R-:W-:Y:S05]  /*19f0*/  WARPSYNC.COLLECTIVE R12, `(.L_x_26) ;  /* 0x000000000c087348 */ /* 0x000fea0003c00000 */
[----:B------:R0:W1:Y:S02]  /*1a00*/  SHFL.DOWN P2, R18, R15, R14, R13 ;  /* 0x0800000e0f127389 */ /* 0x000064000004000d */
[----:B01----:R-:W-:Y:S05]  /*1a10*/  ENDCOLLECTIVE ;  /* 0x000000000000791b */ /* 0x003fea0003800000 */
.L_x_26:
[----:B------:R-:W-:Y:S01]  /*1a20*/  IMAD.MOV.U32 R15, RZ, RZ, R2 ;  /* 0x000000ffff0f7224 */ /* 0x000fe200078e0002 */
[----:B------:R-:W-:-:S07]  /*1a30*/  MOV R7, R18 ;  /* 0x0000001200077202 */ /* 0x000fce0000000f00 */
[----:B------:R-:W-:Y:S05]  /*1a40*/  WARPSYNC.COLLECTIVE R12, `(.L_x_27) ;  /* 0x000000000c087348 */ /* 0x000fea0003c00000 */
[----:B------:R0:W1:Y:S02]  /*1a50*/  SHFL.DOWN P2, R18, R15, R14, R13 ;  /* 0x0800000e0f127389 */ /* 0x000064000004000d */
[----:B01----:R-:W-:Y:S05]  /*1a60*/  ENDCOLLECTIVE ;  /* 0x000000000000791b */ /* 0x003fea0003800000 */
.L_x_27:
[----:B------:R-:W-:Y:S02]  /*1a70*/  IMAD.MOV.U32 R14, RZ, RZ, 0x4 ;  /* 0x00000004ff0e7424 */ /* 0x000fe400078e00ff */
[----:B------:R-:W-:-:S06]  /*1a80*/  IMAD.MOV.U32 R6, RZ, RZ, R18 ;  /* 0x000000ffff067224 */ /* 0x000fcc00078e0012 */
[----:B------:R-:W-:-:S10]  /*1a90*/  DADD R6, R2, R6 ;  /* 0x0000000002067229 */ /* 0x000fd40000000006 */
[----:B------:R-:W-:-:S07]  /*1aa0*/  MOV R15, R7 ;  /* 0x00000007000f7202 */ /* 0x000fce0000000f00 */
[----:B------:R-:W-:Y:S05]  /*1ab0*/  WARPSYNC.COLLECTIVE R12, `(.L_x_28) ;  /* 0x000000000c087348 */ /* 0x000fea0003c00000 */
[----:B------:R0:W1:Y:S02]  /*1ac0*/  SHFL.DOWN P2, R18, R15, R14, R13 ;  /* 0x0800000e0f127389 */ /* 0x000064000004000d */
[----:B01----:R-:W-:Y:S05]  /*1ad0*/  ENDCOLLECTIVE ;  /* 0x000000000000791b */ /* 0x003fea0003800000 */
.L_x_28:
[----:B------:R-:W-:Y:S01]  /*1ae0*/  MOV R15, R6 ;  /* 0x00000006000f7202 */ /* 0x000fe20000000f00 */
[----:B------:R-:W-:-:S07]  /*1af0*/  IMAD.MOV.U32 R11, RZ, RZ, R18 ;  /* 0x000000ffff0b7224 */ /* 0x000fce00078e0012 */
[----:B------:R-:W-:Y:S05]  /*1b00*/  WARPSYNC.COLLECTIVE R12, `(.L_x_29) ;  /* 0x000000000c087348 */ /* 0x000fea0003c00000 */
[----:B------:R0:W1:Y:S02]  /*1b10*/  SHFL.DOWN P2, R18, R15, R14, R13 ;  /* 0x0800000e0f127389 */ /* 0x000064000004000d */
[----:B01----:R-:W-:Y:S05]  /*1b20*/  ENDCOLLECTIVE ;  /* 0x000000000000791b */ /* 0x003fea0003800000 */
.L_x_29:
[----:B------:R-:W-:Y:S01]  /*1b30*/  MOV R14, 0x2 ;  /* 0x00000002000e7802 */ /* 0x000fe20000000f00 */
[----:B------:R-:W-:-:S06]  /*1b40*/  IMAD.MOV.U32 R10, RZ, RZ, R18 ;  /* 0x000000ffff0a7224 */ /* 0x000fcc00078e0012 */
[----:B------:R-:W-:-:S10]  /*1b50*/  DADD R10, R6, R10 ;  /* 0x00000000060a7229 */ /* 0x000fd4000000000a */
[----:B------:R-:W-:-:S07]  /*1b60*/  IMAD.MOV.U32 R15, RZ, RZ, R11 ;  /* 0x000000ffff0f7224 */ /* 0x000fce00078e000b */
[----:B------:R-:W-:Y:S05]  /*1b70*/  WARPSYNC.COLLECTIVE R12, `(.L_x_30) ;  /* 0x000000000c087348 */ /* 0x000fea0003c00000 */
[----:B------:R0:W1:Y:S02]  /*1b80*/  SHFL.DOWN P2, R18, R15, R14, R13 ;  /* 0x0800000e0f127389 */ /* 0x000064000004000d */
[----:B01----:R-:W-:Y:S05]  /*1b90*/  ENDCOLLECTIVE ;  /* 0x000000000000791b */ /* 0x003fea0003800000 */
.L_x_30:
[----:B------:R-:W-:Y:S02]  /*1ba0*/  IMAD.MOV.U32 R15, RZ, RZ, R10 ;  /* 0x000000ffff0f7224 */ /* 0x000fe400078e000a */
[----:B------:R-:W-:-:S07]  /*1bb0*/  IMAD.MOV.U32 R9, RZ, RZ, R18 ;  /* 0x000000ffff097224 */ /* 0x000fce00078e0012 */
[----:B------:R-:W-:Y:S05]  /*1bc0*/  WARPSYNC.COLLECTIVE R12, `(.L_x_31) ;  /* 0x000000000c087348 */ /* 0x000fea0003c00000 */
[----:B------:R0:W1:Y:S02]  /*1bd0*/  SHFL.DOWN P2, R18, R15, R14, R13 ;  /* 0x0800000e0f127389 */ /* 0x000064000004000d */
[----:B01----:R-:W-:Y:S05]  /*1be0*/  ENDCOLLECTIVE ;  /* 0x000000000000791b */ /* 0x003fea0003800000 */
.L_x_31:
[----:B------:R-:W-:Y:S01]  /*1bf0*/  IMAD.MOV.U32 R14, RZ, RZ, 0x1 ;  /* 0x00000001ff0e7424 */ /* 0x000fe200078e00ff */
[----:B------:R-:W-:-:S06]  /*1c00*/  MOV R8, R18 ;  /* 0x0000001200087202 */ /* 0x000fcc0000000f00 */
[----:B------:R-:W-:-:S10]  /*1c10*/  DADD R8, R10, R8 ;  /* 0x000000000a087229 */ /* 0x000fd40000000008 */
[----:B------:R-:W-:-:S07]  /*1c20*/  IMAD.MOV.U32 R15, RZ, RZ, R9 ;  /* 0x000000ffff0f7224 */ /* 0x000fce00078e0009 */
[----:B------:R-:W-:Y:S05]  /*1c30*/  WARPSYNC.COLLECTIVE R12, `(.L_x_32) ;  /* 0x000000000c087348 */ /* 0x000fea0003c00000 */
[----:B------:R0:W1:Y:S02]  /*1c40*/  SHFL.DOWN P2, R18, R15, R14, R13 ;  /* 0x0800000e0f127389 */ /* 0x000064000004000d */
[----:B01----:R-:W-:Y:S05]  /*1c50*/  ENDCOLLECTIVE ;  /* 0x000000000000791b */ /* 0x003fea0003800000 */
.L_x_32:
[----:B------:R-:W-:Y:S01]  /*1c60*/  IMAD.MOV.U32 R15, RZ, RZ, R8 ;  /* 0x000000ffff0f7224 */ /* 0x000fe200078e0008 */
[----:B------:R-:W-:-:S07]  /*1c70*/  MOV R3, R18 ;  /* 0x0000001200037202 */ /* 0x000fce0000000f00 */
[----:B------:R-:W-:Y:S05]  /*1c80*/  WARPSYNC.COLLECTIVE R12, `(.L_x_33) ;  /* 0x000000000c087348 */ /* 0x000fea0003c00000 */
[----:B------:R0:W1:Y:S02]  /*1c90*/  SHFL.DOWN P2, R18, R15, R14, R13 ;  /* 0x0800000e0f127389 */ /* 0x000064000004000d */
[----:B01----:R-:W-:Y:S05]  /*1ca0*/  ENDCOLLECTIVE ;  /* 0x000000000000791b */ /* 0x003fea0003800000 */
.L_x_33:
[----:B------:R-:W-:Y:S01]  /*1cb0*/  IMAD.MOV.U32 R2, RZ, RZ, R18 ;  /* 0x000000ffff027224 */ /* 0x000fe200078e0012 */
[----:B------:R-:W-:Y:S06]  /*1cc0*/  BRA `(.L_x_34) ;  /* 0xffffffec00887947 */ /* 0x000fec000383ffff */
.L_x_7:
[----:B0-----:R-:W-:Y:S01]  /*1cd0*/  MOV R15, R11 ;  /* 0x0000000b000f7202 */ /* 0x001fe20000000f00 */
[----:B------:R-:W-:Y:S01]  /*1ce0*/  IMAD.MOV.U32 R14, RZ, RZ, 0x10 ;  /* 0x00000010ff0e7424 */ /* 0x000fe200078e00ff */
[----:B------:R-:W-:Y:S01]  /*1cf0*/  MOV R12, 0xffffffff ;  /* 0xffffffff000c7802 */ /* 0x000fe20000000f00 */
[----:B------:R-:W-:-:S07]  /*1d00*/  IMAD.MOV.U32 R13, RZ, RZ, 0x1f ;  /* 0x0000001fff0d7424 */ /* 0x000fce00078e00ff */
[----:B-1234-:R-:W-:Y:S05]  /*1d10*/  WARPSYNC.COLLECTIVE R12, `(.L_x_35) ;  /* 0x000000000c087348 */ /* 0x01efea0003c00000 */
[----:B------:R0:W0:Y:S02]  /*1d20*/  SHFL.DOWN P2, R18, R15, R14, R13 ;  /* 0x0800000e0f127389 */ /* 0x000024000004000d */
[----:B01234-:R-:W-:Y:S05]  /*1d30*/  ENDCOLLECTIVE ;  /* 0x000000000000791b */ /* 0x01ffea0003800000 */
.L_x_35:
[----:B------:R-:W-:Y:S02]  /*1d40*/  IMAD.MOV.U32 R15, RZ, RZ, R10 ;  /* 0x000000ffff0f7224 */ /* 0x000fe400078e000a */
[----:B------:R-:W-:-:S07]  /*1d50*/  IMAD.MOV.U32 R3, RZ, RZ, R18 ;  /* 0x000000ffff037224 */ /* 0x000fce00078e0012 */
[----:B------:R-:W-:Y:S05]  /*1d60*/  WARPSYNC.COLLECTIVE R12, `(.L_x_36) ;  /* 0x000000000c087348 */ /* 0x000fea0003c00000 */
[----:B------:R0:W1:Y:S02]  /*1d70*/  SHFL.DOWN P2, R18, R15, R14, R13 ;  /* 0x0800000e0f127389 */ /* 0x000064000004000d */
[----:B01----:R-:W-:Y:S05]  /*1d80*/  ENDCOLLECTIVE ;  /* 0x000000000000791b */ /* 0x003fea0003800000 */
.L_x_36:
        /* <DEDUP_REMOVED lines=8> */
.L_x_37:
[----:B------:R-:W-:Y:S01]  /*1e10*/  IMAD.MOV.U32 R15, RZ, RZ, R2 ;  /* 0x000000ffff0f7224 */ /* 0x000fe200078e0002 */
[----:B------:R-:W-:-:S07]  /*1e20*/  MOV R7, R18 ;  /* 0x0000001200077202 */ /* 0x000fce0000000f00 */
[----:B------:R-:W-:Y:S05]  /*1e30*/  WARPSYNC.COLLECTIVE R12, `(.L_x_38) ;  /* 0x000000000c087348 */ /* 0x000fea0003c00000 */
[----:B------:R0:W1:Y:S02]  /*1e40*/  SHFL.DOWN P2, R18, R15, R14, R13 ;  /* 0x0800000e0f127389 */ /* 0x000064000004000d */
[----:B01----:R-:W-:Y:S05]  /*1e50*/  ENDCOLLECTIVE ;  /* 0x000000000000791b */ /* 0x003fea0003800000 */
.L_x_38:
        /* <DEDUP_REMOVED lines=8> */
.L_x_39:
[----:B------:R-:W-:Y:S01]  /*1ee0*/  MOV R15, R6 ;  /* 0x00000006000f7202 */ /* 0x000fe20000000f00 */
[----:B------:R-:W-:-:S07]  /*1ef0*/  IMAD.MOV.U32 R9, RZ, RZ, R18 ;  /* 0x000000ffff097224 */ /* 0x000fce00078e0012 */
[----:B------:R-:W-:Y:S05]  /*1f00*/  WARPSYNC.COLLECTIVE R12, `(.L_x_40) ;  /* 0x000000000c087348 */ /* 0x000fea0003c00000 */
[----:B------:R0:W1:Y:S02]  /*1f10*/  SHFL.DOWN P2, R18, R15, R14, R13 ;  /* 0x0800000e0f127389 */ /* 0x000064000004000d */
[----:B01----:R-:W-:Y:S05]  /*1f20*/  ENDCOLLECTIVE ;  /* 0x000000000000791b */ /* 0x003fea0003800000 */
.L_x_40:
        /* <DEDUP_REMOVED lines=8> */
.L_x_41:
[----:B------:R-:W-:Y:S02]  /*1fb0*/  IMAD.MOV.U32 R15, RZ, RZ, R8 ;  /* 0x000000ffff0f7224 */ /* 0x000fe400078e0008 */
[----:B------:R-:W-:-:S07]  /*1fc0*/  IMAD.MOV.U32 R11, RZ, RZ, R18 ;  /* 0x000000ffff0b7224 */ /* 0x000fce00078e0012 */
[----:B------:R-:W-:Y:S05]  /*1fd0*/  WARPSYNC.COLLECTIVE R12, `(.L_x_42) ;  /* 0x000000000c087348 */ /* 0x000fea0003c00000 */
[----:B------:R0:W1:Y:S02]  /*1fe0*/  SHFL.DOWN P2, R18, R15, R14, R13 ;  /* 0x0800000e0f127389 */ /* 0x000064000004000d */
[----:B01----:R-:W-:Y:S05]  /*1ff0*/  ENDCOLLECTIVE ;  /* 0x000000000000791b */ /* 0x003fea0003800000 */
.L_x_42:
        /* <DEDUP_REMOVED lines=8> */
.L_x_43:
[----:B------:R-:W-:Y:S01]  /*2080*/  IMAD.MOV.U32 R15, RZ, RZ, R10 ;  /* 0x000000ffff0f7224 */ /* 0x000fe200078e000a */
[----:B------:R-:W-:-:S07]  /*2090*/  MOV R19, R18 ;  /* 0x0000001200137202 */ /* 0x000fce0000000f00 */
[----:B------:R-:W-:Y:S05]  /*20a0*/  WARPSYNC.COLLECTIVE R12, `(.L_x_44) ;  /* 0x000000000c087348 */ /* 0x000fea0003c00000 */
[----:B------:R0:W1:Y:S02]  /*20b0*/  SHFL.DOWN P2, R18, R15, R14, R13 ;  /* 0x0800000e0f127389 */ /* 0x000064000004000d */
[----:B01----:R-:W-:Y:S05]  /*20c0*/  ENDCOLLECTIVE ;  /* 0x000000000000791b */ /* 0x003fea0003800000 */
.L_x_44:
[----:B------:R-:W-:Y:S05]  /*20d0*/  BRA `(.L_x_45) ;  /* 0xffffffe800f07947 */ /* 0x000fea000383ffff */
.L_x_8:
[----:B------:R-:W-:Y:S01]  /*20e0*/  HFMA2 R14, -RZ, RZ, 0, 9.5367431640625e-07 ;  /* 0x00000010ff0e7431 */ /* 0x000fe200000001ff */
[----:B------:R-:W-:Y:S01]  /*20f0*/  BSSY B0, `(.L_x_46) ;  /* 0x0000007000007945 */ /* 0x000fe20003800000 */
[----:B------:R-:W-:Y:S02]  /*2100*/  IMAD.MOV.U32 R15, RZ, RZ, R21 ;  /* 0x000000ffff0f7224 */ /* 0x000fe400078e0015 */
[----:B------:R-:W-:Y:S02]  /*2110*/  IMAD.MOV.U32 R13, RZ, RZ, 0x1f ;  /* 0x0000001fff0d7424 */ /* 0x000fe400078e00ff */
[----:B------:R-:W-:-:S07]  /*2120*/  IMAD.MOV.U32 R12, RZ, RZ, -0x1 ;  /* 0xffffffffff0c7424 */ /* 0x000fce00078e00ff */
[----:B01-34-:R-:W-:Y:S05]  /*2130*/  WARPSYNC.COLLECTIVE R12, `(.L_x_47) ;  /* 0x000000000c087348 */ /* 0x01bfea0003c00000 */
[----:B------:R2:W0:Y:S02]  /*2140*/  SHFL.DOWN P2, R18, R15, R14, R13 ;  /* 0x0800000e0f127389 */ /* 0x000424000004000d */
[----:B01234-:R-:W-:Y:S05]  /*2150*/  ENDCOLLECTIVE ;  /* 0x000000000000791b */ /* 0x01ffea0003800000 */
.L_x_47:
[----:B------:R-:W-:Y:S05]  /*2160*/  BSYNC B0 ;  /* 0x0000000000007941 */ /* 0x000fea0003800000 */
.L_x_46:
[----:B------:R-:W-:Y:S02]  /*2170*/  HFMA2 R13, -RZ, RZ, 0, 1.847743988037109375e-06 ;  /* 0x0000001fff0d7431 */ /* 0x000fe400000001ff */
[----:B------:R-:W-:Y:S01]  /*2180*/  IMAD.MOV.U32 R15, RZ, RZ, R20 ;  /* 0x000000ffff0f7224 */ /* 0x000fe200078e0014 */
[----:B------:R-:W-:Y:S01]  /*2190*/  MOV R7, R18 ;  /* 0x0000001200077202 */ /* 0x000fe20000000f00 */
[----:B------:R-:W-:Y:S02]  /*21a0*/  IMAD.MOV.U32 R14, RZ, RZ, 0x10 ;  /* 0x00000010ff0e7424 */ /* 0x000fe400078e00ff */
[----:B------:R-:W-:-:S07]  /*21b0*/  IMAD.MOV.U32 R12, RZ, RZ, -0x1 ;  /* 0xffffffffff0c7424 */ /* 0x000fce00078e00ff */
[----:B------:R-:W-:Y:S05]  /*21c0*/  WARPSYNC.COLLECTIVE R12, `(.L_x_48) ;  /* 0x000000000c087348 */ /* 0x000fea0003c00000 */
[----:B------:R0:W1:Y:S02]  /*21d0*/  SHFL.DOWN P2, R18, R15, R14, R13 ;  /* 0x0800000e0f127389 */ /* 0x000064000004000d */
[----:B01----:R-:W-:Y:S05]  /*21e0*/  ENDCOLLECTIVE ;  /* 0x000000000000791b */ /* 0x003fea0003800000 */
.L_x_48:
[----:B------:R-:W-:Y:S02]  /*21f0*/  IMAD.MOV.U32 R14, RZ, RZ, 0x8 ;  /* 0x00000008ff0e7424 */ /* 0x000fe400078e00ff */
[----:B------:R-:W-:-:S06]  /*2200*/  IMAD.MOV.U32 R6, RZ, RZ, R18 ;  /* 0x000000ffff067224 */ /* 0x000fcc00078e0012 */
[----:B------:R-:W-:-:S10]  /*2210*/  DADD R6, R20, R6 ;  /* 0x0000000014067229 */ /* 0x000fd40000000006 */
[----:B------:R-:W-:-:S07]  /*2220*/  MOV R15, R7 ;  /* 0x00000007000f7202 */ /* 0x000fce0000000f00 */
[----:B------:R-:W-:Y:S05]  /*2230*/  WARPSYNC.COLLECTIVE R12, `(.L_x_49) ;  /* 0x000000000c087348 */ /* 0x000fea0003c00000 */
[----:B------:R0:W1:Y:S02]  /*2240*/  SHFL.DOWN P2, R18, R15, R14, R13 ;  /* 0x0800000e0f127389 */ /* 0x000064000004000d */
[----:B01----:R-:W-:Y:S05]  /*2250*/  ENDCOLLECTIVE ;  /* 0x000000000000791b */ /* 0x003fea0003800000 */
.L_x_49:
[----:B------:R-:W-:Y:S01]  /*2260*/  MOV R15, R6 ;  /* 0x00000006000f7202 */ /* 0x000fe20000000f00 */
[----:B------:R-:W-:-:S07]  /*2270*/  IMAD.MOV.U32 R9, RZ, RZ, R18 ;  /* 0x000000ffff097224 */ /* 0x000fce00078e0012 */
[----:B------:R-:W-:Y:S05]  /*2280*/  WARPSYNC.COLLECTIVE R12, `(.L_x_50) ;  /* 0x000000000c087348 */ /* 0x000fea0003c00000 */
[----:B------:R0:W1:Y:S02]  /*2290*/  SHFL.DOWN P2, R18, R15, R14, R13 ;  /* 0x0800000e0f127389 */ /* 0x000064000004000d */
[----:B01----:R-:W-:Y:S05]  /*22a0*/  ENDCOLLECTIVE ;  /* 0x000000000000791b */ /* 0x003fea0003800000 */
.L_x_50:
[----:B------:R-:W-:Y:S01]  /*22b0*/  MOV R14, 0x4 ;  /* 0x00000004000e7802 */ /* 0x000fe20000000f00 */
[----:B------:R-:W-:-:S06]  /*22c0*/  IMAD.MOV.U32 R8, RZ, RZ, R18 ;  /* 0x000000ffff087224 */ /* 0x000fcc00078e0012 */
[----:B------:R-:W-:-:S10]  /*22d0*/  DADD R8, R6, R8 ;  /* 0x0000000006087229 */ /* 0x000fd40000000008 */
[----:B------:R-:W-:-:S07]  /*22e0*/  IMAD.MOV.U32 R15, RZ, RZ, R9 ;  /* 0x000000ffff0f7224 */ /* 0x000fce00078e0009 */
[----:B------:R-:W-:Y:S05]  /*22f0*/  WARPSYNC.COLLECTIVE R12, `(.L_x_51) ;  /* 0x000000000c087348 */ /* 0x000fea0003c00000 */
[----:B------:R0:W1:Y:S02]  /*2300*/  SHFL.DOWN P2, R18, R15, R14, R13 ;  /* 0x0800000e0f127389 */ /* 0x000064000004000d */
[----:B01----:R-:W-:Y:S05]  /*2310*/  ENDCOLLECTIVE ;  /* 0x000000000000791b */ /* 0x003fea0003800000 */
.L_x_51:
[----:B------:R-:W-:Y:S02]  /*2320*/  IMAD.MOV.U32 R15, RZ, RZ, R8 ;  /* 0x000000ffff0f7224 */ /* 0x000fe400078e0008 */
[----:B------:R-:W-:-:S07]  /*2330*/  IMAD.MOV.U32 R11, RZ, RZ, R18 ;  /* 0x000000ffff0b7224 */ /* 0x000fce00078e0012 */
[----:B------:R-:W-:Y:S05]  /*2340*/  WARPSYNC.COLLECTIVE R12, `(.L_x_52) ;  /* 0x000000000c087348 */ /* 0x000fea0003c00000 */
[----:B------:R0:W1:Y:S02]  /*2350*/  SHFL.DOWN P2, R18, R15, R14, R13 ;  /* 0x0800000e0f127389 */ /* 0x000064000004000d */
[----:B01----:R-:W-:Y:S05]  /*2360*/  ENDCOLLECTIVE ;  /* 0x000000000000791b */ /* 0x003fea0003800000 */
.L_x_52:
[----:B------:R-:W-:Y:S01]  /*2370*/  IMAD.MOV.U32 R14, RZ, RZ, 0x2 ;  /* 0x00000002ff0e7424 */ /* 0x000fe200078e00ff */
[----:B------:R-:W-:-:S06]  /*2380*/  MOV R10, R18 ;  /* 0x00000012000a7202 */ /* 0x000fcc0000000f00 */
[----:B------:R-:W-:-:S10]  /*2390*/  DADD R10, R8, R10 ;  /* 0x00000000080a7229 */ /* 0x000fd4000000000a */
[----:B------:R-:W-:-:S07]  /*23a0*/  IMAD.MOV.U32 R15, RZ, RZ, R11 ;  /* 0x000000ffff0f7224 */ /* 0x000fce00078e000b */
[----:B------:R-:W-:Y:S05]  /*23b0*/  WARPSYNC.COLLECTIVE R12, `(.L_x_53) ;  /* 0x000000000c087348 */ /* 0x000fea0003c00000 */
[----:B------:R0:W1:Y:S02]  /*23c0*/  SHFL.DOWN P2, R18, R15, R14, R13 ;  /* 0x0800000e0f127389 */ /* 0x000064000004000d */
[----:B01----:R-:W-:Y:S05]  /*23d0*/  ENDCOLLECTIVE ;  /* 0x000000000000791b */ /* 0x003fea0003800000 */
.L_x_53:
[----:B------:R-:W-:Y:S01]  /*23e0*/  IMAD.MOV.U32 R15, RZ, RZ, R10 ;  /* 0x000000ffff0f7224 */ /* 0x000fe200078e000a */
[----:B------:R-:W-:-:S07]  /*23f0*/  MOV R21, R18 ;  /* 0x0000001200157202 */ /* 0x000fce0000000f00 */
[----:B------:R-:W-:Y:S05]  /*2400*/  WARPSYNC.COLLECTIVE R12, `(.L_x_54) ;  /* 0x000000000c087348 */ /* 0x000fea0003c00000 */
[----:B------:R0:W1:Y:S02]  /*2410*/  SHFL.DOWN P2, R18, R15, R14, R13 ;  /* 0x0800000e0f127389 */ /* 0x000064000004000d */
[----:B01----:R-:W-:Y:S05]  /*2420*/  ENDCOLLECTIVE ;  /* 0x000000000000791b */ /* 0x003fea0003800000 */
.L_x_54:
[----:B------:R-:W-:Y:S02]  /*2430*/  IMAD.MOV.U32 R14, RZ, RZ, 0x1 ;  /* 0x00000001ff0e7424 */ /* 0x000fe400078e00ff */
[----:B------:R-:W-:-:S06]  /*2440*/  IMAD.MOV.U32 R20, RZ, RZ, R18 ;  /* 0x000000ffff147224 */ /* 0x000fcc00078e0012 */
[----:B------:R-:W-:-:S10]  /*2450*/  DADD R20, R10, R20 ;  /* 0x000000000a147229 */ /* 0x000fd40000000014 */
[----:B------:R-:W-:-:S07]  /*2460*/  MOV R15, R21 ;  /* 0x00000015000f7202 */ /* 0x000fce0000000f00 */
[----:B------:R-:W-:Y:S05]  /*2470*/  WARPSYNC.COLLECTIVE R12, `(.L_x_55) ;  /* 0x000000000c087348 */ /* 0x000fea0003c00000 */
[----:B------:R0:W1:Y:S02]  /*2480*/  SHFL.DOWN P2, R18, R15, R14, R13 ;  /* 0x0800000e0f127389 */ /* 0x000064000004000d */
[----:B01----:R-:W-:Y:S05]  /*2490*/  ENDCOLLECTIVE ;  /* 0x000000000000791b */ /* 0x003fea0003800000 */
.L_x_55:
[----:B------:R-:W-:Y:S01]  /*24a0*/  MOV R15, R20 ;  /* 0x00000014000f7202 */ /* 0x000fe20000000f00 */
[----:B------:R-:W-:-:S07]  /*24b0*/  IMAD.MOV.U32 R7, RZ, RZ, R18 ;  /* 0x000000ffff077224 */ /* 0x000fce00078e0012 */
[----:B------:R-:W-:Y:S05]  /*24c0*/  WARPSYNC.COLLECTIVE R12, `(.L_x_56) ;  /* 0x000000000c087348 */ /* 0x000fea0003c00000 */
[----:B------:R0:W1:Y:S02]  /*24d0*/  SHFL.DOWN P2, R18, R15, R14, R13 ;  /* 0x0800000e0f127389 */ /* 0x000064000004000d */
[----:B01----:R-:W-:Y:S05]  /*24e0*/  ENDCOLLECTIVE ;  /* 0x000000000000791b */ /* 0x003fea0003800000 */
.L_x_56:
[----:B------:R-:W-:Y:S01]  /*24f0*/  IMAD.MOV.U32 R6, RZ, RZ, R18 ;  /* 0x000000ffff067224 */ /* 0x000fe200078e0012 */
[----:B------:R-:W-:Y:S06]  /*2500*/  BRA `(.L_x_57) ;  /* 0xffffffe800447947 */ /* 0x000fec000383ffff */
        .weak           $__internal_0_$__cuda_sm20_div_rn_f64_full
        .type           $__internal_0_$__cuda_sm20_div_rn_f64_full,@function
        .size           $__internal_0_$__cuda_sm20_div_rn_f64_full,($__internal_1_$__cuda_sm20_dsqrt_rn_f64_mediumpath_v1 - $__internal_0_$__cuda_sm20_div_rn_f64_full)
$__internal_0_$__cuda_sm20_div_rn_f64_full:
[C---:B------:R-:W-:Y:S01]  /*2510*/  FSETP.GEU.AND P0, PT, |R9|.reuse, 1.469367938527859385e-39, PT ;  /* 0x001000000900780b */ /* 0x040fe20003f0e200 */
[--C-:B------:R-:W-:Y:S01]  /*2520*/  IMAD.MOV.U32 R6, RZ, RZ, R8.reuse ;  /* 0x000000ffff067224 */ /* 0x100fe200078e0008 */
[C---:B------:R-:W-:Y:S01]  /*2530*/  LOP3.LUT R2, R9.reuse, 0x800fffff, RZ, 0xc0, !PT ;  /* 0x800fffff09027812 */ /* 0x040fe200078ec0ff */
[----:B------:R-:W-:Y:S01]  /*2540*/  IMAD.MOV.U32 R10, RZ, RZ, 0x1 ;  /* 0x00000001ff0a7424 */ /* 0x000fe200078e00ff */
[----:B------:R-:W-:Y:S02]  /*2550*/  MOV R7, R9 ;  /* 0x0000000900077202 */ /* 0x000fe40000000f00 */
[----:B------:R-:W-:Y:S01]  /*2560*/  LOP3.LUT R3, R2, 0x3ff00000, RZ, 0xfc, !PT ;  /* 0x3ff0000002037812 */ /* 0x000fe200078efcff */
[----:B------:R-:W-:Y:S01]  /*2570*/  IMAD.MOV.U32 R2, RZ, RZ, R8 ;  /* 0x000000ffff027224 */ /* 0x000fe200078e0008 */
[----:B------:R-:W-:Y:S01]  /*2580*/  LOP3.LUT R18, R9, 0x7ff00000, RZ, 0xc0, !PT ;  /* 0x7ff0000009127812 */ /* 0x000fe200078ec0ff */
[----:B------:R-:W-:-:S04]  /*2590*/  IMAD.MOV.U32 R8, RZ, RZ, R4 ;  /* 0x000000ffff087224 */ /* 0x000fc800078e0004 */
[----:B------:R-:W-:-:S06]  /*25a0*/  @!P0 DMUL R2, R6, 8.98846567431157953865e+307 ;  /* 0x7fe0000006028828 */ /* 0x000fcc0000000000 */
[----:B------:R-:W0:Y:S02]  /*25b0*/  MUFU.RCP64H R11, R3 ;  /* 0x00000003000b7308 */ /* 0x000e240000001800 */
[----:B0-----:R-:W-:-:S08]  /*25c0*/  DFMA R12, R10, -R2, 1 ;  /* 0x3ff000000a0c742b */ /* 0x001fd00000000802 */
[----:B------:R-:W-:-:S08]  /*25d0*/  DFMA R12, R12, R12, R12 ;  /* 0x0000000c0c0c722b */ /* 0x000fd0000000000c */
[----:B------:R-:W-:Y:S01]  /*25e0*/  DFMA R10, R10, R12, R10 ;  /* 0x0000000c0a0a722b */ /* 0x000fe2000000000a */
[----:B------:R-:W-:Y:S02]  /*25f0*/  LOP3.LUT R12, R5, 0x7ff00000, RZ, 0xc0, !PT ;  /* 0x7ff00000050c7812 */ /* 0x000fe400078ec0ff */
[----:B------:R-:W-:Y:S02]  /*2600*/  MOV R13, 0x1ca00000 ;  /* 0x1ca00000000d7802 */ /* 0x000fe40000000f00 */
[----:B------:R-:W-:Y:S01]  /*2610*/  ISETP.GE.U32.AND P1, PT, R12, R18, PT ;  /* 0x000000120c00720c */ /* 0x000fe20003f26070 */
[----:B------:R-:W-:Y:S02]  /*2620*/  IMAD.MOV.U32 R19, RZ, RZ, R12 ;  /* 0x000000ffff137224 */ /* 0x000fe400078e000c */
[----:B------:R-:W-:Y:S01]  /*2630*/  DFMA R14, R10, -R2, 1 ;  /* 0x3ff000000a0e742b */ /* 0x000fe20000000802 */
[----:B------:R-:W-:Y:S02]  /*2640*/  SEL R9, R13, 0x63400000, !P1 ;  /* 0x634000000d097807 */ /* 0x000fe40004800000 */
[----:B------:R-:W-:-:S02]  /*2650*/  FSETP.GEU.AND P1, PT, |R5|, 1.469367938527859385e-39, PT ;  /* 0x001000000500780b */ /* 0x000fc40003f2e200 */
[----:B------:R-:W-:-:S03]  /*2660*/  LOP3.LUT R9, R9, 0x800fffff, R5, 0xf8, !PT ;  /* 0x800fffff09097812 */ /* 0x000fc600078ef805 */
[----:B------:R-:W-:-:S08]  /*2670*/  DFMA R10, R10, R14, R10 ;  /* 0x0000000e0a0a722b */ /* 0x000fd0000000000a */
[----:B------:R-:W-:Y:S05]  /*2680*/  @P1 BRA `(.L_x_58) ;  /* 0x0000000000201947 */ /* 0x000fea0003800000 */
[----:B------:R-:W-:Y:S02]  /*2690*/  LOP3.LUT R15, R7, 0x7ff00000, RZ, 0xc0, !PT ;  /* 0x7ff00000070f7812 */ /* 0x000fe400078ec0ff */
[----:B------:R-:W-:Y:S02]  /*26a0*/  MOV R14, RZ ;  /* 0x000000ff000e7202 */ /* 0x000fe40000000f00 */
[----:B------:R-:W-:-:S04]  /*26b0*/  ISETP.GE.U32.AND P1, PT, R12, R15, PT ;  /* 0x0000000f0c00720c */ /* 0x000fc80003f26070 */
[----:B------:R-:W-:-:S04]  /*26c0*/  SEL R15, R13, 0x63400000, !P1 ;  /* 0x634000000d0f7807 */ /* 0x000fc80004800000 */
[----:B------:R-:W-:-:S04]  /*26d0*/  LOP3.LUT R15, R15, 0x80000000, R5, 0xf8, !PT ;  /* 0x800000000f0f7812 */ /* 0x000fc800078ef805 */
[----:B------:R-:W-:-:S06]  /*26e0*/  LOP3.LUT R15, R15, 0x100000, RZ, 0xfc, !PT ;  /* 0x001000000f0f7812 */ /* 0x000fcc00078efcff */
[----:B------:R-:W-:-:S10]  /*26f0*/  DFMA R8, R8, 2, -R14 ;  /* 0x400000000808782b */ /* 0x000fd4000000080e */
[----:B------:R-:W-:-:S07]  /*2700*/  LOP3.LUT R19, R9, 0x7ff00000, RZ, 0xc0, !PT ;  /* 0x7ff0000009137812 */ /* 0x000fce00078ec0ff */
.L_x_58:
[----:B------:R-:W-:Y:S01]  /*2710*/  @!P0 LOP3.LUT R18, R3, 0x7ff00000, RZ, 0xc0, !PT ;  /* 0x7ff0000003128812 */ /* 0x000fe200078ec0ff */
[----:B------:R-:W-:Y:S01]  /*2720*/  VIADD R20, R19, 0xffffffff ;  /* 0xffffffff13147836 */ /* 0x000fe20000000000 */
[----:B------:R-:W-:-:S03]  /*2730*/  DMUL R14, R10, R8 ;  /* 0x000000080a0e7228 */ /* 0x000fc60000000000 */
[----:B------:R-:W-:Y:S01]  /*2740*/  VIADD R21, R18, 0xffffffff ;  /* 0xffffffff12157836 */ /* 0x000fe20000000000 */
[----:B------:R-:W-:-:S04]  /*2750*/  ISETP.GT.U32.AND P0, PT, R20, 0x7feffffe, PT ;  /* 0x7feffffe1400780c */ /* 0x000fc80003f04070 */
[----:B------:R-:W-:Y:S01]  /*2760*/  ISETP.GT.U32.OR P0, PT, R21, 0x7feffffe, P0 ;  /* 0x7feffffe1500780c */ /* 0x000fe20000704470 */
[----:B------:R-:W-:-:S08]  /*2770*/  DFMA R16, R14, -R2, R8 ;  /* 0x800000020e10722b */ /* 0x000fd00000000008 */
[----:B------:R-:W-:-:S04]  /*2780*/  DFMA R10, R10, R16, R14 ;  /* 0x000000100a0a722b */ /* 0x000fc8000000000e */
[----:B------:R-:W-:Y:S07]  /*2790*/  @P0 BRA `(.L_x_59) ;  /* 0x00000000006c0947 */ /* 0x000fee0003800000 */
[----:B------:R-:W-:-:S04]  /*27a0*/  LOP3.LUT R5, R7, 0x7ff00000, RZ, 0xc0, !PT ;  /* 0x7ff0000007057812 */ /* 0x000fc800078ec0ff */
[CC--:B------:R-:W-:Y:S02]  /*27b0*/  VIADDMNMX R4, R12.reuse, -R5.reuse, 0xb9600000, !PT ;  /* 0xb96000000c047446 */ /* 0x0c0fe40007800905 */
[----:B------:R-:W-:Y:S02]  /*27c0*/  ISETP.GE.U32.AND P0, PT, R12, R5, PT ;  /* 0x000000050c00720c */ /* 0x000fe40003f06070 */
[----:B------:R-:W-:Y:S02]  /*27d0*/  VIMNMX R4, PT, PT, R4, 0x46a00000, PT ;  /* 0x46a0000004047848 */ /* 0x000fe40003fe0100 */
[----:B------:R-:W-:-:S04]  /*27e0*/  SEL R13, R13, 0x63400000, !P0 ;  /* 0x634000000d0d7807 */ /* 0x000fc80004000000 */
[----:B------:R-:W-:Y:S01]  /*27f0*/  IADD3 R14, PT, PT, -R13, R4, RZ ;  /* 0x000000040d0e7210 */ /* 0x000fe20007ffe1ff */
[----:B------:R-:W-:-:S04]  /*2800*/  IMAD.MOV.U32 R4, RZ, RZ, RZ ;  /* 0x000000ffff047224 */ /* 0x000fc800078e00ff */
[----:B------:R-:W-:-:S06]  /*2810*/  VIADD R5, R14, 0x7fe00000 ;  /* 0x7fe000000e057836 */ /* 0x000fcc0000000000 */
[----:B------:R-:W-:-:S10]  /*2820*/  DMUL R12, R10, R4 ;  /* 0x000000040a0c7228 */ /* 0x000fd40000000000 */
[----:B------:R-:W-:-:S13]  /*2830*/  FSETP.GTU.AND P0, PT, |R13|, 1.469367938527859385e-39, PT ;  /* 0x001000000d00780b */ /* 0x000fda0003f0c200 */
[----:B------:R-:W-:Y:S05]  /*2840*/  @P0 BRA `(.L_x_60) ;  /* 0x0000000000940947 */ /* 0x000fea0003800000 */
[----:B------:R-:W-:Y:S01]  /*2850*/  DFMA R2, R10, -R2, R8 ;  /* 0x800000020a02722b */ /* 0x000fe20000000008 */
[----:B------:R-:W-:-:S09]  /*2860*/  MOV R4, RZ ;  /* 0x000000ff00047202 */ /* 0x000fd20000000f00 */
[C---:B------:R-:W-:Y:S02]  /*2870*/  FSETP.NEU.AND P0, PT, R3.reuse, RZ, PT ;  /* 0x000000ff0300720b */ /* 0x040fe40003f0d000 */
[----:B------:R-:W-:-:S04]  /*2880*/  LOP3.LUT R7, R3, 0x80000000, R7, 0x48, !PT ;  /* 0x8000000003077812 */ /* 0x000fc800078e4807 */
[----:B------:R-:W-:-:S07]  /*2890*/  LOP3.LUT R5, R7, R5, RZ, 0xfc, !PT ;  /* 0x0000000507057212 */ /* 0x000fce00078efcff */
[----:B------:R-:W-:Y:S05]  /*28a0*/  @!P0 BRA `(.L_x_60) ;  /* 0x00000000007c8947 */ /* 0x000fea0003800000 */
[----:B------:R-:W-:Y:S01]  /*28b0*/  IMAD.MOV R3, RZ, RZ, -R14 ;  /* 0x000000ffff037224 */ /* 0x000fe200078e0a0e */
[----:B------:R-:W-:Y:S01]  /*28c0*/  DMUL.RP R4, R10, R4 ;  /* 0x000000040a047228 */ /* 0x000fe20000008000 */
[----:B------:R-:W-:-:S06]  /*28d0*/  IMAD.MOV.U32 R2, RZ, RZ, RZ ;  /* 0x000000ffff027224 */ /* 0x000fcc00078e00ff */
[----:B------:R-:W-:-:S03]  /*28e0*/  DFMA R2, R12, -R2, R10 ;  /* 0x800000020c02722b */ /* 0x000fc6000000000a */
[----:B------:R-:W-:-:S03]  /*28f0*/  LOP3.LUT R7, R5, R7, RZ, 0x3c, !PT ;  /* 0x0000000705077212 */ /* 0x000fc600078e3cff */
[----:B------:R-:W-:-:S04]  /*2900*/  IADD3 R2, PT, PT, -R14, -0x43300000, RZ ;  /* 0xbcd000000e027810 */ /* 0x000fc80007ffe1ff */
[----:B------:R-:W-:-:S04]  /*2910*/  FSETP.NEU.AND P0, PT, |R3|, R2, PT ;  /* 0x000000020300720b */ /* 0x000fc80003f0d200 */
[----:B------:R-:W-:Y:S02]  /*2920*/  FSEL R12, R4, R12, !P0 ;  /* 0x0000000c040c7208 */ /* 0x000fe40004000000 */
[----:B------:R-:W-:Y:S01]  /*2930*/  FSEL R13, R7, R13, !P0 ;  /* 0x0000000d070d7208 */ /* 0x000fe20004000000 */
[----:B------:R-:W-:Y:S06]  /*2940*/  BRA `(.L_x_60) ;  /* 0x0000000000547947 */ /* 0x000fec0003800000 */
.L_x_59:
[----:B------:R-:W-:-:S14]  /*2950*/  DSETP.NAN.AND P0, PT, R4, R4, PT ;  /* 0x000000040400722a */ /* 0x000fdc0003f08000 */
[----:B------:R-:W-:Y:S05]  /*2960*/  @P0 BRA `(.L_x_61) ;  /* 0x0000000000440947 */ /* 0x000fea0003800000 */
[----:B------:R-:W-:-:S14]  /*2970*/  DSETP.NAN.AND P0, PT, R6, R6, PT ;  /* 0x000000060600722a */ /* 0x000fdc0003f08000 */
[----:B------:R-:W-:Y:S05]  /*2980*/  @P0 BRA `(.L_x_62) ;  /* 0x0000000000300947 */ /* 0x000fea0003800000 */
[----:B------:R-:W-:Y:S01]  /*2990*/  ISETP.NE.AND P0, PT, R19, R18, PT ;  /* 0x000000121300720c */ /* 0x000fe20003f05270 */
[----:B------:R-:W-:Y:S01]  /*29a0*/  IMAD.MOV.U32 R13, RZ, RZ, -0x80000 ;  /* 0xfff80000ff0d7424 */ /* 0x000fe200078e00ff */
[----:B------:R-:W-:-:S11]  /*29b0*/  MOV R12, 0x0 ;  /* 0x00000000000c7802 */ /* 0x000fd60000000f00 */
[----:B------:R-:W-:Y:S05]  /*29c0*/  @!P0 BRA `(.L_x_60) ;  /* 0x0000000000348947 */ /* 0x000fea0003800000 */
[----:B------:R-:W-:Y:S02]  /*29d0*/  ISETP.NE.AND P0, PT, R19, 0x7ff00000, PT ;  /* 0x7ff000001300780c */ /* 0x000fe40003f05270 */
[----:B------:R-:W-:Y:S02]  /*29e0*/  LOP3.LUT R13, R5, 0x80000000, R7, 0x48, !PT ;  /* 0x80000000050d7812 */ /* 0x000fe400078e4807 */
[----:B------:R-:W-:-:S13]  /*29f0*/  ISETP.EQ.OR P0, PT, R18, RZ, !P0 ;  /* 0x000000ff1200720c */ /* 0x000fda0004702670 */
[----:B------:R-:W-:Y:S01]  /*2a00*/  @P0 LOP3.LUT R2, R13, 0x7ff00000, RZ, 0xfc, !PT ;  /* 0x7ff000000d020812 */ /* 0x000fe200078efcff */
[----:B------:R-:W-:Y:S01]  /*2a10*/  @!P0 IMAD.MOV.U32 R12, RZ, RZ, RZ ;  /* 0x000000ffff0c8224 */ /* 0x000fe200078e00ff */
[----:B------:R-:W-:-:S03]  /*2a20*/  @P0 MOV R12, RZ ;  /* 0x000000ff000c0202 */ /* 0x000fc60000000f00 */
[----:B------:R-:W-:Y:S01]  /*2a30*/  @P0 IMAD.MOV.U32 R13, RZ, RZ, R2 ;  /* 0x000000ffff0d0224 */ /* 0x000fe200078e0002 */
[----:B------:R-:W-:Y:S06]  /*2a40*/  BRA `(.L_x_60) ;  /* 0x0000000000147947 */ /* 0x000fec0003800000 */
.L_x_62:
[----:B------:R-:W-:Y:S01]  /*2a50*/  LOP3.LUT R13, R7, 0x80000, RZ, 0xfc, !PT ;  /* 0x00080000070d7812 */ /* 0x000fe200078efcff */
[----:B------:R-:W-:Y:S01]  /*2a60*/  IMAD.MOV.U32 R12, RZ, RZ, R6 ;  /* 0x000000ffff0c7224 */ /* 0x000fe200078e0006 */
[----:B------:R-:W-:Y:S06]  /*2a70*/  BRA `(.L_x_60) ;  /* 0x0000000000087947 */ /* 0x000fec0003800000 */
.L_x_61:
[----:B------:R-:W-:Y:S02]  /*2a80*/  LOP3.LUT R13, R5, 0x80000, RZ, 0xfc, !PT ;  /* 0x00080000050d7812 */ /* 0x000fe400078efcff */
[----:B------:R-:W-:-:S07]  /*2a90*/  MOV R12, R4 ;  /* 0x00000004000c7202 */ /* 0x000fce0000000f00 */
.L_x_60:
[----:B------:R-:W-:Y:S02]  /*2aa0*/  IMAD.MOV.U32 R2, RZ, RZ, R0 ;  /* 0x000000ffff027224 */ /* 0x000fe400078e0000 */
[----:B------:R-:W-:-:S04]  /*2ab0*/  IMAD.MOV.U32 R3, RZ, RZ, 0x0 ;  /* 0x00000000ff037424 */ /* 0x000fc800078e00ff */
[----:B------:R-:W-:Y:S05]  /*2ac0*/  RET.REL.NODEC R2 `(_Z22cosineSimilarityKernelPKdS0_Pd) ;  /* 0xffffffd4024c7950 */ /* 0x000fea0003c3ffff */
        .weak           $__internal_1_$__cuda_sm20_dsqrt_rn_f64_mediumpath_v1
        .type           $__internal_1_$__cuda_sm20_dsqrt_rn_f64_mediumpath_v1,@function
        .size           $__internal_1_$__cuda_sm20_dsqrt_rn_f64_mediumpath_v1,(.L_x_68 - $__internal_1_$__cuda_sm20_dsqrt_rn_f64_mediumpath_v1)
$__internal_1_$__cuda_sm20_dsqrt_rn_f64_mediumpath_v1:
[----:B------:R-:W-:Y:S01]  /*2ad0*/  ISETP.GE.U32.AND P0, PT, R16, -0x3400000, PT ;  /* 0xfcc000001000780c */ /* 0x000fe20003f06070 */
[----:B------:R-:W-:Y:S01]  /*2ae0*/  IMAD.MOV.U32 R16, RZ, RZ, R0 ;  /* 0x000000ffff107224 */ /* 0x000fe200078e0000 */
[----:B------:R-:W-:-:S11]  /*2af0*/  MOV R13, R11 ;  /* 0x0000000b000d7202 */ /* 0x000fd60000000f00 */
[----:B------:R-:W-:Y:S05]  /*2b00*/  @!P0 BRA `(.L_x_63) ;  /* 0x0000000000208947 */ /* 0x000fea0003800000 */
[----:B------:R-:W-:-:S10]  /*2b10*/  DFMA.RM R12, R12, R16, R14 ;  /* 0x000000100c0c722b */ /* 0x000fd4000000400e */
[----:B------:R-:W-:-:S05]  /*2b20*/  IADD3 R14, P0, PT, R12, 0x1, RZ ;  /* 0x000000010c0e7810 */ /* 0x000fca0007f1e0ff */
[----:B------:R-:W-:-:S06]  /*2b30*/  IMAD.X R15, RZ, RZ, R13, P0 ;  /* 0x000000ffff0f7224 */ /* 0x000fcc00000e060d */
[----:B------:R-:W-:-:S08]  /*2b40*/  DFMA.RP R2, -R12, R14, R2 ;  /* 0x0000000e0c02722b */ /* 0x000fd00000008102 */
[----:B------:R-:W-:-:S06]  /*2b50*/  DSETP.GT.AND P0, PT, R2, RZ, PT ;  /* 0x000000ff0200722a */ /* 0x000fcc0003f04000 */
[----:B------:R-:W-:Y:S02]  /*2b60*/  FSEL R12, R14, R12, P0 ;  /* 0x0000000c0e0c7208 */ /* 0x000fe40000000000 */
[----:B------:R-:W-:Y:S01]  /*2b70*/  FSEL R13, R15, R13, P0 ;  /* 0x0000000d0f0d7208 */ /* 0x000fe20000000000 */
[----:B------:R-:W-:Y:S06]  /*2b80*/  BRA `(.L_x_64) ;  /* 0x0000000000647947 */ /* 0x000fec0003800000 */
.L_x_63:
[----:B------:R-:W-:-:S14]  /*2b90*/  DSETP.NE.AND P0, PT, R2, RZ, PT ;  /* 0x000000ff0200722a */ /* 0x000fdc0003f05000 */
[----:B------:R-:W-:Y:S05]  /*2ba0*/  @!P0 BRA `(.L_x_65) ;  /* 0x0000000000588947 */ /* 0x000fea0003800000 */
[----:B------:R-:W-:-:S13]  /*2bb0*/  ISETP.GE.AND P0, PT, R3, RZ, PT ;  /* 0x000000ff0300720c */ /* 0x000fda0003f06270 */
[----:B------:R-:W-:Y:S01]  /*2bc0*/  @!P0 MOV R12, 0x0 ;  /* 0x00000000000c8802 */ /* 0x000fe20000000f00 */
[----:B------:R-:W-:Y:S01]  /*2bd0*/  @!P0 IMAD.MOV.U32 R13, RZ, RZ, -0x80000 ;  /* 0xfff80000ff0d8424 */ /* 0x000fe200078e00ff */
[----:B------:R-:W-:Y:S06]  /*2be0*/  @!P0 BRA `(.L_x_64) ;  /* 0x00000000004c8947 */ /* 0x000fec0003800000 */
[----:B------:R-:W-:-:S13]  /*2bf0*/  ISETP.GT.AND P0, PT, R3, 0x7fefffff, PT ;  /* 0x7fefffff0300780c */ /* 0x000fda0003f04270 */
[----:B------:R-:W-:Y:S05]  /*2c00*/  @P0 BRA `(.L_x_65) ;  /* 0x0000000000400947 */ /* 0x000fea0003800000 */
[----:B------:R-:W-:Y:S01]  /*2c10*/  DMUL R2, R2, 8.11296384146066816958e+31 ;  /* 0x4690000002027828 */ /* 0x000fe20000000000 */
[----:B------:R-:W-:Y:S01]  /*2c20*/  IMAD.MOV.U32 R12, RZ, RZ, RZ ;  /* 0x000000ffff0c7224 */ /* 0x000fe200078e00ff */
[----:B------:R-:W-:Y:S01]  /*2c30*/  MOV R16, 0x0 ;  /* 0x0000000000107802 */ /* 0x000fe20000000f00 */
[----:B------:R-:W-:-:S03]  /*2c40*/  IMAD.MOV.U32 R17, RZ, RZ, 0x3fd80000 ;  /* 0x3fd80000ff117424 */ /* 0x000fc600078e00ff */
[----:B------:R-:W0:Y:S02]  /*2c50*/  MUFU.RSQ64H R13, R3 ;  /* 0x00000003000d7308 */ /* 0x000e240000001c00 */
[----:B0-----:R-:W-:-:S08]  /*2c60*/  DMUL R14, R12, R12 ;  /* 0x0000000c0c0e7228 */ /* 0x001fd00000000000 */
[----:B------:R-:W-:-:S08]  /*2c70*/  DFMA R14, R2, -R14, 1 ;  /* 0x3ff00000020e742b */ /* 0x000fd0000000080e */
[----:B------:R-:W-:Y:S02]  /*2c80*/  DFMA R16, R14, R16, 0.5 ;  /* 0x3fe000000e10742b */ /* 0x000fe40000000010 */
[----:B------:R-:W-:-:S08]  /*2c90*/  DMUL R14, R12, R14 ;  /* 0x0000000e0c0e7228 */ /* 0x000fd00000000000 */
[----:B------:R-:W-:-:S08]  /*2ca0*/  DFMA R14, R16, R14, R12 ;  /* 0x0000000e100e722b */ /* 0x000fd0000000000c */
[----:B------:R-:W-:Y:S02]  /*2cb0*/  DMUL R12, R2, R14 ;  /* 0x0000000e020c7228 */ /* 0x000fe40000000000 */
[----:B------:R-:W-:-:S06]  /*2cc0*/  VIADD R15, R15, 0xfff00000 ;  /* 0xfff000000f0f7836 */ /* 0x000fcc0000000000 */
[----:B------:R-:W-:-:S08]  /*2cd0*/  DFMA R16, R12, -R12, R2 ;  /* 0x8000000c0c10722b */ /* 0x000fd00000000002 */
[----:B------:R-:W-:-:S10]  /*2ce0*/  DFMA R12, R14, R16, R12 ;  /* 0x000000100e0c722b */ /* 0x000fd4000000000c */
[----:B------:R-:W-:Y:S01]  /*2cf0*/  IADD3 R13, PT, PT, R13, -0x3500000, RZ ;  /* 0xfcb000000d0d7810 */ /* 0x000fe20007ffe0ff */
[----:B------:R-:W-:Y:S06]  /*2d00*/  BRA `(.L_x_64) ;  /* 0x0000000000047947 */ /* 0x000fec0003800000 */
.L_x_65:
[----:B------:R-:W-:-:S11]  /*2d10*/  DADD R12, R2, R2 ;  /* 0x00000000020c7229 */ /* 0x000fd60000000002 */
.L_x_64:
[----:B------:R-:W-:-:S04]  /*2d20*/  IMAD.MOV.U32 R11, RZ, RZ, 0x0 ;  /* 0x00000000ff0b7424 */ /* 0x000fc800078e00ff */
[----:B------:R-:W-:Y:S05]  /*2d30*/  RET.REL.NODEC R10 `(_Z22cosineSimilarityKernelPKdS0_Pd) ;  /* 0xffffffd00ab07950 */ /* 0x000fea0003c3ffff */
.L_x_66:
[----:B------:R-:W-:-:S00]  /*2d40*/  BRA `(.L_x_66) ;  /* 0xfffffffc00fc7947 */ /* 0x000fc0000383ffff */
[----:B------:R-:W-:-:S00]  /*2d50*/  NOP ;  /* 0x0000000000007918 */ /* 0x000fc00000000000 */
        /* <DEDUP_REMOVED lines=10> */
.L_x_68:


//--------------------- .nv.shared._Z22cosineSimilarityKernelPKdS0_Pd --------------------------
	.section	.nv.shared._Z22cosineSimilarityKernelPKdS0_Pd,"aw",@nobits
	.sectionflags	@""
	.align	8
.nv.shared._Z22cosineSimilarityKernelPKdS0_Pd:
	.zero		1280


//--------------------- .nv.shared.reserved.0     --------------------------
	.section	.nv.shared.reserved.0,"aw",@nobits
	.weak		__nv_reservedSMEM_offset_0_alias
	.size		__nv_reservedSMEM_offset_0_alias, 0, 64
	.other		__nv_reservedSMEM_offset_0_alias,@"STO_CUDA_RESERVED_SHARED STV_DEFAULT"
__nv_reservedSMEM_offset_0_alias:
	.zero		0
	.zero		64


//--------------------- .nv.constant0._Z22cosineSimilarityKernelPKdS0_Pd --------------------------
	.section	.nv.constant0._Z22cosineSimilarityKernelPKdS0_Pd,"a",@progbits
	.sectionflags	@""
	.align	4
.nv.constant0._Z22cosineSimilarityKernelPKdS0_Pd:
	.zero		920


//--------------------- SYMBOLS --------------------------

	.type		.nv.reservedSmem.offset0,@object
	.size		.nv.reservedSmem.offset0,0x4
	.type		.nv.reservedSmem.cap,@object
	.size		.nv.reservedSmem.cap,0x4
